	.target	sm_90a

	.elftype	@"ET_EXEC"


//--------------------- .note.nv.tkinfo           --------------------------
	.section	.note.nv.tkinfo,"",@"SHT_NOTE"
	.sectionflags	@"SHF_NOTE_NV_TKINFO"
	.tkinfo
        /*0018*/ 	.word	0x00000002
        /*0030*/ 	.string	""
        /*0030*/ 	.string	"ptxas"
        /*0030*/ 	.string	"Cuda compilation tools, release 13.0, V13.0.88"
        /*0030*/ 	.string	"Build cuda_13.0.r13.0/compiler.36424714_0"
        /*0030*/ 	.string	"-arch sm_90a -m 64 "



//--------------------- .note.nv.cuinfo           --------------------------
	.section	.note.nv.cuinfo,"",@"SHT_NOTE"
	.sectionflags	@"SHF_NOTE_NV_CUINFO"
        /*0018*/ 	.short	0x0002
        /*001a*/ 	.short	0x005a
        /*001c*/ 	.short	0x0082
	.zero		2


//--------------------- .nv.info                  --------------------------
	.section	.nv.info,"",@"SHT_CUDA_INFO"
	.align	4


	//----- nvinfo : EIATTR_REGCOUNT
	.align		4
        /*0000*/ 	.byte	0x04, 0x2f
        /*0002*/ 	.short	(.L_12 - .L_11)
	.align		4
.L_11:
        /*0004*/ 	.word	index@(_ZN7cutlass13device_kernelINS_4gemm6kernel13GemmUniversalIN4cute5tupleIJiiiiEEENS1_10collective13CollectiveMmaINS1_40MainloopSm90TmaGmmaWarpSpecializedSparseILi6ENS5_IJNS4_1CILi2EEENSA_ILi1EEESC_EEENS1_35KernelTmaWarpSpecializedCooperativeEEENS5_IJNSA_ILi256EEENSA_ILi128EEENSA_ILi64EEEEEENS_6half_tENS5_IJNS4_6LayoutINS5_IJiNS5_IJSB_iEEEiEEENS5_IJlNS5_IJSC_SB_EEElEEEEENSL_INS5_IJNS5_IJNS5_IJNSA_ILi8EEESB_NSA_ILi4EEEEEEiEEENS5_IJNS5_IJNSA_ILi16EEESB_SB_EEEiEEEiEEENS5_IJNS5_IJNS5_IJSI_SV_NSA_ILi1024EEEEEENSA_ILi4096EEEEEENS5_IJNS5_IJSC_NSA_ILi512EEENSA_ILi32EEEEEElEEElEEEEEEEESK_NS5_IJlSC_lEEENS4_8TiledMMAINS4_8MMA_AtomIJNS4_4SM904GMMA6SPARSE27GMMA_64x128x32_F32F16F16_SSILNS1E_5MajorE0ELS1H_0ELNS1E_7ScaleInE1ELS1I_1ELNS1E_9SparseSelE0EEEEEENSL_ISD_NS5_IJSC_NSA_ILi0EEES1M_EEEEENS5_IJNS4_10UnderscoreES1P_S1P_EEEEENS4_13SM90_TMA_LOADENS4_14ComposedLayoutINS4_7SwizzleILi2ELi4ELi3EEENS4_25smem_sparse_ptr_flag_bitsILi2ELi16EEENSL_INS5_IJNS5_IJSC_SR_EEENS5_IJSB_S14_EEEEEENS5_IJNS5_IJS1M_SI_EEESO_EEEEEEEvNS4_8identityENS4_23SM90_TMA_LOAD_MULTICASTENS1T_INS1U_ILi3ELi4ELi3EEENS4_18smem_ptr_flag_bitsILi16EEENSL_INS5_IJSR_SI_EEENS5_IJSI_SC_EEEEEEEvS25_EENS_8epilogue10collective6detail29Sm90TmaWarpSpecializedAdapterINS2G_15DefaultEpilogueIfNS5_IJSC_llEEES2K_NS2F_6thread17LinearCombinationIfLi1EffLNS2L_9ScaleType4KindE0ELNS_15FloatRoundStyleE2EfEENS1_15EpilogueDefaultEEEEEvvEEEEvNT_6ParamsE)
        /*0008*/ 	.word	0x000000a8


	//----- nvinfo : EIATTR_FRAME_SIZE
	.align		4
.L_12:
        /*000c*/ 	.byte	0x04, 0x11
        /*000e*/ 	.short	(.L_14 - .L_13)
	.align		4
.L_13:
        /*0010*/ 	.word	index@(_ZN7cutlass13device_kernelINS_4gemm6kernel13GemmUniversalIN4cute5tupleIJiiiiEEENS1_10collective13CollectiveMmaINS1_40MainloopSm90TmaGmmaWarpSpecializedSparseILi6ENS5_IJNS4_1CILi2EEENSA_ILi1EEESC_EEENS1_35KernelTmaWarpSpecializedCooperativeEEENS5_IJNSA_ILi256EEENSA_ILi128EEENSA_ILi64EEEEEENS_6half_tENS5_IJNS4_6LayoutINS5_IJiNS5_IJSB_iEEEiEEENS5_IJlNS5_IJSC_SB_EEElEEEEENSL_INS5_IJNS5_IJNS5_IJNSA_ILi8EEESB_NSA_ILi4EEEEEEiEEENS5_IJNS5_IJNSA_ILi16EEESB_SB_EEEiEEEiEEENS5_IJNS5_IJNS5_IJSI_SV_NSA_ILi1024EEEEEENSA_ILi4096EEEEEENS5_IJNS5_IJSC_NSA_ILi512EEENSA_ILi32EEEEEElEEElEEEEEEEESK_NS5_IJlSC_lEEENS4_8TiledMMAINS4_8MMA_AtomIJNS4_4SM904GMMA6SPARSE27GMMA_64x128x32_F32F16F16_SSILNS1E_5MajorE0ELS1H_0ELNS1E_7ScaleInE1ELS1I_1ELNS1E_9SparseSelE0EEEEEENSL_ISD_NS5_IJSC_NSA_ILi0EEES1M_EEEEENS5_IJNS4_10UnderscoreES1P_S1P_EEEEENS4_13SM90_TMA_LOADENS4_14ComposedLayoutINS4_7SwizzleILi2ELi4ELi3EEENS4_25smem_sparse_ptr_flag_bitsILi2ELi16EEENSL_INS5_IJNS5_IJSC_SR_EEENS5_IJSB_S14_EEEEEENS5_IJNS5_IJS1M_SI_EEESO_EEEEEEEvNS4_8identityENS4_23SM90_TMA_LOAD_MULTICASTENS1T_INS1U_ILi3ELi4ELi3EEENS4_18smem_ptr_flag_bitsILi16EEENSL_INS5_IJSR_SI_EEENS5_IJSI_SC_EEEEEEEvS25_EENS_8epilogue10collective6detail29Sm90TmaWarpSpecializedAdapterINS2G_15DefaultEpilogueIfNS5_IJSC_llEEES2K_NS2F_6thread17LinearCombinationIfLi1EffLNS2L_9ScaleType4KindE0ELNS_15FloatRoundStyleE2EfEENS1_15EpilogueDefaultEEEEEvvEEEEvNT_6ParamsE)
        /*0014*/ 	.word	0x00000000


	//----- nvinfo : EIATTR_MIN_STACK_SIZE
	.align		4
.L_14:
        /*0018*/ 	.byte	0x04, 0x12
        /*001a*/ 	.short	(.L_16 - .L_15)
	.align		4
.L_15:
        /*001c*/ 	.word	index@(_ZN7cutlass13device_kernelINS_4gemm6kernel13GemmUniversalIN4cute5tupleIJiiiiEEENS1_10collective13CollectiveMmaINS1_40MainloopSm90TmaGmmaWarpSpecializedSparseILi6ENS5_IJNS4_1CILi2EEENSA_ILi1EEESC_EEENS1_35KernelTmaWarpSpecializedCooperativeEEENS5_IJNSA_ILi256EEENSA_ILi128EEENSA_ILi64EEEEEENS_6half_tENS5_IJNS4_6LayoutINS5_IJiNS5_IJSB_iEEEiEEENS5_IJlNS5_IJSC_SB_EEElEEEEENSL_INS5_IJNS5_IJNS5_IJNSA_ILi8EEESB_NSA_ILi4EEEEEEiEEENS5_IJNS5_IJNSA_ILi16EEESB_SB_EEEiEEEiEEENS5_IJNS5_IJNS5_IJSI_SV_NSA_ILi1024EEEEEENSA_ILi4096EEEEEENS5_IJNS5_IJSC_NSA_ILi512EEENSA_ILi32EEEEEElEEElEEEEEEEESK_NS5_IJlSC_lEEENS4_8TiledMMAINS4_8MMA_AtomIJNS4_4SM904GMMA6SPARSE27GMMA_64x128x32_F32F16F16_SSILNS1E_5MajorE0ELS1H_0ELNS1E_7ScaleInE1ELS1I_1ELNS1E_9SparseSelE0EEEEEENSL_ISD_NS5_IJSC_NSA_ILi0EEES1M_EEEEENS5_IJNS4_10UnderscoreES1P_S1P_EEEEENS4_13SM90_TMA_LOADENS4_14ComposedLayoutINS4_7SwizzleILi2ELi4ELi3EEENS4_25smem_sparse_ptr_flag_bitsILi2ELi16EEENSL_INS5_IJNS5_IJSC_SR_EEENS5_IJSB_S14_EEEEEENS5_IJNS5_IJS1M_SI_EEESO_EEEEEEEvNS4_8identityENS4_23SM90_TMA_LOAD_MULTICASTENS1T_INS1U_ILi3ELi4ELi3EEENS4_18smem_ptr_flag_bitsILi16EEENSL_INS5_IJSR_SI_EEENS5_IJSI_SC_EEEEEEEvS25_EENS_8epilogue10collective6detail29Sm90TmaWarpSpecializedAdapterINS2G_15DefaultEpilogueIfNS5_IJSC_llEEES2K_NS2F_6thread17LinearCombinationIfLi1EffLNS2L_9ScaleType4KindE0ELNS_15FloatRoundStyleE2EfEENS1_15EpilogueDefaultEEEEEvvEEEEvNT_6ParamsE)
        /*0020*/ 	.word	0x00000000
.L_16:


//--------------------- .nv.compat                --------------------------
	.section	.nv.compat,"",@"SHT_CUDA_COMPAT_INFO"
	.align	4
        /*0000*/ 	.byte	0x02, 0x09, 0x01, 0x00, 0x02, 0x02, 0x04, 0x00, 0x02, 0x05, 0x05, 0x00, 0x03, 0x07, 0x01, 0x01
        /*0010*/ 	.byte	0x02, 0x03, 0x01, 0x00, 0x02, 0x06, 0x01, 0x00, 0x04, 0x0b, 0x08, 0x00, 0x00, 0x00, 0x00, 0x00
        /*0020*/ 	.byte	0x00, 0x00, 0x00, 0x00


//--------------------- .nv.info._ZN7cutlass13device_kernelINS_4gemm6kernel13GemmUniversalIN4cute5tupleIJiiiiEEENS1_10collective13CollectiveMmaINS1_40MainloopSm90TmaGmmaWarpSpecializedSparseILi6ENS5_IJNS4_1CILi2EEENSA_ILi1EEESC_EEENS1_35KernelTmaWarpSpecializedCooperativeEEENS5_IJNSA_ILi256EEENSA_ILi128EEENSA_ILi64EEEEEENS_6half_tENS5_IJNS4_6LayoutINS5_IJiNS5_IJSB_iEEEiEEENS5_IJlNS5_IJSC_SB_EEElEEEEENSL_INS5_IJNS5_IJNS5_IJNSA_ILi8EEESB_NSA_ILi4EEEEEEiEEENS5_IJNS5_IJNSA_ILi16EEESB_SB_EEEiEEEiEEENS5_IJNS5_IJNS5_IJSI_SV_NSA_ILi1024EEEEEENSA_ILi4096EEEEEENS5_IJNS5_IJSC_NSA_ILi512EEENSA_ILi32EEEEEElEEElEEEEEEEESK_NS5_IJlSC_lEEENS4_8TiledMMAINS4_8MMA_AtomIJNS4_4SM904GMMA6SPARSE27GMMA_64x128x32_F32F16F16_SSILNS1E_5MajorE0ELS1H_0ELNS1E_7ScaleInE1ELS1I_1ELNS1E_9SparseSelE0EEEEEENSL_ISD_NS5_IJSC_NSA_ILi0EEES1M_EEEEENS5_IJNS4_10UnderscoreES1P_S1P_EEEEENS4_13SM90_TMA_LOADENS4_14ComposedLayoutINS4_7SwizzleILi2ELi4ELi3EEENS4_25smem_sparse_ptr_flag_bitsILi2ELi16EEENSL_INS5_IJNS5_IJSC_SR_EEENS5_IJSB_S14_EEEEEENS5_IJNS5_IJS1M_SI_EEESO_EEEEEEEvNS4_8identityENS4_23SM90_TMA_LOAD_MULTICASTENS1T_INS1U_ILi3ELi4ELi3EEENS4_18smem_ptr_flag_bitsILi16EEENSL_INS5_IJSR_SI_EEENS5_IJSI_SC_EEEEEEEvS25_EENS_8epilogue10collective6detail29Sm90TmaWarpSpecializedAdapterINS2G_15DefaultEpilogueIfNS5_IJSC_llEEES2K_NS2F_6thread17LinearCombinationIfLi1EffLNS2L_9ScaleType4KindE0ELNS_15FloatRoundStyleE2EfEENS1_15EpilogueDefaultEEEEEvvEEEEvNT_6ParamsE --------------------------
	.section	.nv.info._ZN7cutlass13device_kernelINS_4gemm6kernel13GemmUniversalIN4cute5tupleIJiiiiEEENS1_10collective13CollectiveMmaINS1_40MainloopSm90TmaGmmaWarpSpecializedSparseILi6ENS5_IJNS4_1CILi2EEENSA_ILi1EEESC_EEENS1_35KernelTmaWarpSpecializedCooperativeEEENS5_IJNSA_ILi256EEENSA_ILi128EEENSA_ILi64EEEEEENS_6half_tENS5_IJNS4_6LayoutINS5_IJiNS5_IJSB_iEEEiEEENS5_IJlNS5_IJSC_SB_EEElEEEEENSL_INS5_IJNS5_IJNS5_IJNSA_ILi8EEESB_NSA_ILi4EEEEEEiEEENS5_IJNS5_IJNSA_ILi16EEESB_SB_EEEiEEEiEEENS5_IJNS5_IJNS5_IJSI_SV_NSA_ILi1024EEEEEENSA_ILi4096EEEEEENS5_IJNS5_IJSC_NSA_ILi512EEENSA_ILi32EEEEEElEEElEEEEEEEESK_NS5_IJlSC_lEEENS4_8TiledMMAINS4_8MMA_AtomIJNS4_4SM904GMMA6SPARSE27GMMA_64x128x32_F32F16F16_SSILNS1E_5MajorE0ELS1H_0ELNS1E_7ScaleInE1ELS1I_1ELNS1E_9SparseSelE0EEEEEENSL_ISD_NS5_IJSC_NSA_ILi0EEES1M_EEEEENS5_IJNS4_10UnderscoreES1P_S1P_EEEEENS4_13SM90_TMA_LOADENS4_14ComposedLayoutINS4_7SwizzleILi2ELi4ELi3EEENS4_25smem_sparse_ptr_flag_bitsILi2ELi16EEENSL_INS5_IJNS5_IJSC_SR_EEENS5_IJSB_S14_EEEEEENS5_IJNS5_IJS1M_SI_EEESO_EEEEEEEvNS4_8identityENS4_23SM90_TMA_LOAD_MULTICASTENS1T_INS1U_ILi3ELi4ELi3EEENS4_18smem_ptr_flag_bitsILi16EEENSL_INS5_IJSR_SI_EEENS5_IJSI_SC_EEEEEEEvS25_EENS_8epilogue10collective6detail29Sm90TmaWarpSpecializedAdapterINS2G_15DefaultEpilogueIfNS5_IJSC_llEEES2K_NS2F_6thread17LinearCombinationIfLi1EffLNS2L_9ScaleType4KindE0ELNS_15FloatRoundStyleE2EfEENS1_15EpilogueDefaultEEEEEvvEEEEvNT_6ParamsE,"",@"SHT_CUDA_INFO"
	.sectionflags	@""
	.align	4


	//----- nvinfo : EIATTR_CUDA_API_VERSION
	.align		4
        /*0000*/ 	.byte	0x04, 0x37
        /*0002*/ 	.short	(.L_18 - .L_17)
.L_17:
        /*0004*/ 	.word	0x00000082


	//----- nvinfo : EIATTR_KPARAM_INFO
	.align		4
.L_18:
        /*0008*/ 	.byte	0x04, 0x17
        /*000a*/ 	.short	(.L_20 - .L_19)
.L_19:
        /*000c*/ 	.word	0x00000000
        /*0010*/ 	.short	0x0000
        /*0012*/ 	.short	0x0070
        /*0014*/ 	.byte	0x00, 0xf0, 0x01, 0x14


	//----- nvinfo : EIATTR_SPARSE_MMA_MASK
	.align		4
.L_20:
        /*0018*/ 	.byte	0x03, 0x50
        /*001a*/ 	.short	0x0002


	//----- nvinfo : EIATTR_MAXREG_COUNT
	.align		4
        /*001c*/ 	.byte	0x03, 0x1b
        /*001e*/ 	.short	0x00a8


	//----- nvinfo : EIATTR_NUM_BARRIERS
	.align		4
        /*0020*/ 	.byte	0x02, 0x4c
        /*0022*/ 	.byte	0x01
	.zero		1


	//----- nvinfo : EIATTR_MERCURY_ISA_VERSION
	.align		4
        /*0024*/ 	.byte	0x03, 0x5f
        /*0026*/ 	.short	0x0101


	//----- nvinfo : EIATTR_INT_WARP_WIDE_INSTR_OFFSETS
	.align		4
        /*0028*/ 	.byte	0x04, 0x31
        /*002a*/ 	.short	(.L_22 - .L_21)


	//   ....[0]....
.L_21:
        /*002c*/ 	.word	0x000005e0


	//   ....[1]....
        /*0030*/ 	.word	0x000005f0


	//   ....[2]....
        /*0034*/ 	.word	0x00000750


	//----- nvinfo : EIATTR_COOP_GROUP_MASK_REGIDS
	.align		4
.L_22:
        /*0038*/ 	.byte	0x04, 0x29
        /*003a*/ 	.short	(.L_24 - .L_23)


	//   ....[0]....
.L_23:
        /*003c*/ 	.word	0xffffffff


	//   ....[1]....
        /*0040*/ 	.word	0xffffffff


	//   ....[2]....
        /*0044*/ 	.word	0xffffffff


	//   ....[3]....
        /*0048*/ 	.word	0xffffffff


	//   ....[4]....
        /*004c*/ 	.word	0xffffffff


	//   ....[5]....
        /*0050*/ 	.word	0xffffffff


	//----- nvinfo : EIATTR_COOP_GROUP_INSTR_OFFSETS
	.align		4
.L_24:
        /*0054*/ 	.byte	0x04, 0x28
        /*0056*/ 	.short	(.L_26 - .L_25)


	//   ....[0]....
.L_25:
        /*0058*/ 	.word	0x00000060


	//   ....[1]....
        /*005c*/ 	.word	0x00000070


	//   ....[2]....
        /*0060*/ 	.word	0x000001c0


	//   ....[3]....
        /*0064*/ 	.word	0x00000430


	//   ....[4]....
        /*0068*/ 	.word	0x00000870


	//   ....[5]....
        /*006c*/ 	.word	0x00001340


	//----- nvinfo : EIATTR_REG_RECONFIG
	.align		4
.L_26:
        /*0070*/ 	.byte	0x01, 0x54
	.zero		2


	//----- nvinfo : EIATTR_MBARRIER_INSTR_OFFSETS
	.align		4
        /*0074*/ 	.byte	0x04, 0x39
        /*0076*/ 	.short	(.L_28 - .L_27)


	//   ....[0]....
.L_27:
        /*0078*/ 	.word	0x00000340
        /*007c*/ 	.word	0x000000ff
        /*0080*/ 	.word	0x00000000
        /*0084*/ 	.short	0x0100
        /*0086*/ 	.byte	0x0a
	.zero		1


	//   ....[1]....
        /*0088*/ 	.word	0x00000350
        /*008c*/ 	.word	0x000000ff
        /*0090*/ 	.word	0x00000030
        /*0094*/ 	.short	0x0100
        /*0096*/ 	.byte	0x0a
	.zero		1


	//   ....[2]....
        /*0098*/ 	.word	0x00000360
        /*009c*/ 	.word	0x000000ff
        /*00a0*/ 	.word	0x00000008
        /*00a4*/ 	.short	0x0100
        /*00a6*/ 	.byte	0x0a
	.zero		1


	//   ....[3]....
        /*00a8*/ 	.word	0x00000370
        /*00ac*/ 	.word	0x000000ff
        /*00b0*/ 	.word	0x00000038
        /*00b4*/ 	.short	0x0100
        /*00b6*/ 	.byte	0x0a
	.zero		1


	//   ....[4]....
        /*00b8*/ 	.word	0x00000380
        /*00bc*/ 	.word	0x000000ff
        /*00c0*/ 	.word	0x00000010
        /*00c4*/ 	.short	0x0100
        /*00c6*/ 	.byte	0x0a
	.zero		1


	//   ....[5]....
        /*00c8*/ 	.word	0x00000390
        /*00cc*/ 	.word	0x000000ff
        /*00d0*/ 	.word	0x00000040
        /*00d4*/ 	.short	0x0100
        /*00d6*/ 	.byte	0x0a
	.zero		1


	//   ....[6]....
        /*00d8*/ 	.word	0x000003a0
        /*00dc*/ 	.word	0x000000ff
        /*00e0*/ 	.word	0x00000018
        /*00e4*/ 	.short	0x0100
        /*00e6*/ 	.byte	0x0a
	.zero		1


	//   ....[7]....
        /*00e8*/ 	.word	0x000003b0
        /*00ec*/ 	.word	0x000000ff
        /*00f0*/ 	.word	0x00000048
        /*00f4*/ 	.short	0x0100
        /*00f6*/ 	.byte	0x0a
	.zero		1


	//   ....[8]....
        /*00f8*/ 	.word	0x000003c0
        /*00fc*/ 	.word	0x000000ff
        /*0100*/ 	.word	0x00000020
        /*0104*/ 	.short	0x0100
        /*0106*/ 	.byte	0x0a
	.zero		1


	//   ....[9]....
        /*0108*/ 	.word	0x000003d0
        /*010c*/ 	.word	0x000000ff
        /*0110*/ 	.word	0x00000050
        /*0114*/ 	.short	0x0100
        /*0116*/ 	.byte	0x0a
	.zero		1


	//   ....[10]....
        /*0118*/ 	.word	0x000003e0
        /*011c*/ 	.word	0x000000ff
        /*0120*/ 	.word	0x00000028
        /*0124*/ 	.short	0x0100
        /*0126*/ 	.byte	0x0a
	.zero		1


	//   ....[11]....
        /*0128*/ 	.word	0x000003f0
        /*012c*/ 	.word	0x000000ff
        /*0130*/ 	.word	0x00000058
        /*0134*/ 	.short	0x0100
        /*0136*/ 	.byte	0x0a
	.zero		1


	//   ....[12]....
        /*0138*/ 	.word	0x000007c0
        /*013c*/ 	.word	0x000000ff
        /*0140*/ 	.word	0x00000070
        /*0144*/ 	.short	0x0100
        /*0146*/ 	.byte	0x08
	.zero		1


	//   ....[13]....
        /*0148*/ 	.word	0x00000820
        /*014c*/ 	.word	0x000000ff
        /*0150*/ 	.word	0x00000078
        /*0154*/ 	.short	0x0100
        /*0156*/ 	.byte	0x08
	.zero		1


	//   ....[14]....
        /*0158*/ 	.word	0x00001890
        /*015c*/ 	.word	0x000000ff
        /*0160*/ 	.word	0x00000000
        /*0164*/ 	.short	0x010a
        /*0166*/ 	.byte	0x08
	.zero		1


	//   ....[15]....
        /*0168*/ 	.word	0x00001960
        /*016c*/ 	.word	0x000000ff
        /*0170*/ 	.word	0x00000000
        /*0174*/ 	.short	0x010a
        /*0176*/ 	.byte	0x08
	.zero		1


	//   ....[16]....
        /*0178*/ 	.word	0x00001ba0
        /*017c*/ 	.word	0x0000000e
        /*0180*/ 	.word	0x00000000
        /*0184*/ 	.short	0x0101
        /*0186*/ 	.byte	0x3f
	.zero		1


	//   ....[17]....
        /*0188*/ 	.word	0x0000b0e0
        /*018c*/ 	.word	0x0000000f
        /*0190*/ 	.word	0x00000030
        /*0194*/ 	.short	0x010a
        /*0196*/ 	.byte	0x3f
	.zero		1


	//   ....[18]....
        /*0198*/ 	.word	0x0000b540
        /*019c*/ 	.word	0x00000007
        /*01a0*/ 	.word	0x00000078
        /*01a4*/ 	.short	0x0101
        /*01a6*/ 	.byte	0x3f
	.zero		1


	//   ....[19]....
        /*01a8*/ 	.word	0x0000bc90
        /*01ac*/ 	.word	0x00000005
        /*01b0*/ 	.word	0x00000000
        /*01b4*/ 	.short	0x010a
        /*01b6*/ 	.byte	0x3f
	.zero		1


	//   ....[20]....
        /*01b8*/ 	.word	0x0000bd10
        /*01bc*/ 	.word	0x00000007
        /*01c0*/ 	.word	0x00000000
        /*01c4*/ 	.short	0x010a
        /*01c6*/ 	.byte	0x3f
	.zero		1


	//   ....[21]....
        /*01c8*/ 	.word	0x0000bda0
        /*01cc*/ 	.word	0x00000006
        /*01d0*/ 	.word	0x00000000
        /*01d4*/ 	.short	0x010a
        /*01d6*/ 	.byte	0x3f
	.zero		1


	//   ....[22]....
        /*01d8*/ 	.word	0x0000be30
        /*01dc*/ 	.word	0x00000009
        /*01e0*/ 	.word	0x00000000
        /*01e4*/ 	.short	0x010a
        /*01e6*/ 	.byte	0x3f
	.zero		1


	//   ....[23]....
        /*01e8*/ 	.word	0x0000bec0
        /*01ec*/ 	.word	0x00000006
        /*01f0*/ 	.word	0x00000000
        /*01f4*/ 	.short	0x010a
        /*01f6*/ 	.byte	0x3f
	.zero		1


	//   ....[24]....
        /*01f8*/ 	.word	0x0000bf50
        /*01fc*/ 	.word	0x00000003
        /*0200*/ 	.word	0x00000000
        /*0204*/ 	.short	0x010a
        /*0206*/ 	.byte	0x3f
	.zero		1


	//   ....[25]....
        /*0208*/ 	.word	0x0000bfc0
        /*020c*/ 	.word	0x0000000e
        /*0210*/ 	.word	0x00000000
        /*0214*/ 	.short	0x010a
        /*0216*/ 	.byte	0x3f
	.zero		1


	//   ....[26]....
        /*0218*/ 	.word	0x0000c090
        /*021c*/ 	.word	0x0000000f
        /*0220*/ 	.word	0x00000030
        /*0224*/ 	.short	0x010a
        /*0226*/ 	.byte	0x3f
	.zero		1


	//   ....[27]....
        /*0228*/ 	.word	0x0000c160
        /*022c*/ 	.word	0x00000005
        /*0230*/ 	.word	0x00000000
        /*0234*/ 	.short	0x010a
        /*0236*/ 	.byte	0x3f
	.zero		1


	//   ....[28]....
        /*0238*/ 	.word	0x0000c1b0
        /*023c*/ 	.word	0x00000007
        /*0240*/ 	.word	0x00000000
        /*0244*/ 	.short	0x010a
        /*0246*/ 	.byte	0x3f
	.zero		1


	//   ....[29]....
        /*0248*/ 	.word	0x0000c200
        /*024c*/ 	.word	0x00000006
        /*0250*/ 	.word	0x00000000
        /*0254*/ 	.short	0x010a
        /*0256*/ 	.byte	0x3f
	.zero		1


	//   ....[30]....
        /*0258*/ 	.word	0x0000c250
        /*025c*/ 	.word	0x00000009
        /*0260*/ 	.word	0x00000000
        /*0264*/ 	.short	0x010a
        /*0266*/ 	.byte	0x3f
	.zero		1


	//   ....[31]....
        /*0268*/ 	.word	0x0000c2a0
        /*026c*/ 	.word	0x00000006
        /*0270*/ 	.word	0x00000000
        /*0274*/ 	.short	0x010a
        /*0276*/ 	.byte	0x3f
	.zero		1


	//----- nvinfo : EIATTR_NUM_MBARRIERS
	.align		4
.L_28:
        /*0278*/ 	.byte	0x03, 0x38
        /*027a*/ 	.short	0x000e


	//----- nvinfo : EIATTR_EXIT_INSTR_OFFSETS
	.align		4
        /*027c*/ 	.byte	0x04, 0x1c
        /*027e*/ 	.short	(.L_30 - .L_29)


	//   ....[0]....
.L_29:
        /*0280*/ 	.word	0x000009e0


	//   ....[1]....
        /*0284*/ 	.word	0x00001210


	//   ....[2]....
        /*0288*/ 	.word	0x0000a7e0


	//   ....[3]....
        /*028c*/ 	.word	0x0000ad40


	//   ....[4]....
        /*0290*/ 	.word	0x0000bfa0


	//----- nvinfo : EIATTR_MAX_THREADS
	.align		4
.L_30:
        /*0294*/ 	.byte	0x04, 0x05
        /*0296*/ 	.short	(.L_32 - .L_31)
.L_31:
        /*0298*/ 	.word	0x00000180
        /*029c*/ 	.word	0x00000001
        /*02a0*/ 	.word	0x00000001


	//----- nvinfo : EIATTR_CRS_STACK_SIZE
	.align		4
.L_32:
        /*02a4*/ 	.byte	0x04, 0x1e
        /*02a6*/ 	.short	(.L_34 - .L_33)
.L_33:
        /*02a8*/ 	.word	0x00000000


	//----- nvinfo : EIATTR_CBANK_PARAM_SIZE
	.align		4
.L_34:
        /*02ac*/ 	.byte	0x03, 0x19
        /*02ae*/ 	.short	0x0570


	//----- nvinfo : EIATTR_PARAM_CBANK
	.align		4
        /*02b0*/ 	.byte	0x04, 0x0a
        /*02b2*/ 	.short	(.L_36 - .L_35)
	.align		4
.L_35:
        /*02b4*/ 	.word	index@(.nv.constant0._ZN7cutlass13device_kernelINS_4gemm6kernel13GemmUniversalIN4cute5tupleIJiiiiEEENS1_10collective13CollectiveMmaINS1_40MainloopSm90TmaGmmaWarpSpecializedSparseILi6ENS5_IJNS4_1CILi2EEENSA_ILi1EEESC_EEENS1_35KernelTmaWarpSpecializedCooperativeEEENS5_IJNSA_ILi256EEENSA_ILi128EEENSA_ILi64EEEEEENS_6half_tENS5_IJNS4_6LayoutINS5_IJiNS5_IJSB_iEEEiEEENS5_IJlNS5_IJSC_SB_EEElEEEEENSL_INS5_IJNS5_IJNS5_IJNSA_ILi8EEESB_NSA_ILi4EEEEEEiEEENS5_IJNS5_IJNSA_ILi16EEESB_SB_EEEiEEEiEEENS5_IJNS5_IJNS5_IJSI_SV_NSA_ILi1024EEEEEENSA_ILi4096EEEEEENS5_IJNS5_IJSC_NSA_ILi512EEENSA_ILi32EEEEEElEEElEEEEEEEESK_NS5_IJlSC_lEEENS4_8TiledMMAINS4_8MMA_AtomIJNS4_4SM904GMMA6SPARSE27GMMA_64x128x32_F32F16F16_SSILNS1E_5MajorE0ELS1H_0ELNS1E_7ScaleInE1ELS1I_1ELNS1E_9SparseSelE0EEEEEENSL_ISD_NS5_IJSC_NSA_ILi0EEES1M_EEEEENS5_IJNS4_10UnderscoreES1P_S1P_EEEEENS4_13SM90_TMA_LOADENS4_14ComposedLayoutINS4_7SwizzleILi2ELi4ELi3EEENS4_25smem_sparse_ptr_flag_bitsILi2ELi16EEENSL_INS5_IJNS5_IJSC_SR_EEENS5_IJSB_S14_EEEEEENS5_IJNS5_IJS1M_SI_EEESO_EEEEEEEvNS4_8identityENS4_23SM90_TMA_LOAD_MULTICASTENS1T_INS1U_ILi3ELi4ELi3EEENS4_18smem_ptr_flag_bitsILi16EEENSL_INS5_IJSR_SI_EEENS5_IJSI_SC_EEEEEEEvS25_EENS_8epilogue10collective6detail29Sm90TmaWarpSpecializedAdapterINS2G_15DefaultEpilogueIfNS5_IJSC_llEEES2K_NS2F_6thread17LinearCombinationIfLi1EffLNS2L_9ScaleType4KindE0ELNS_15FloatRoundStyleE2EfEENS1_15EpilogueDefaultEEEEEvvEEEEvNT_6ParamsE)
        /*02b8*/ 	.short	0x0210
        /*02ba*/ 	.short	0x0570


	//----- nvinfo : EIATTR_SW_WAR
	.align		4
.L_36:
        /*02bc*/ 	.byte	0x04, 0x36
        /*02be*/ 	.short	(.L_38 - .L_37)
.L_37:
        /*02c0*/ 	.word	0x00000008
.L_38:


//--------------------- .nv.callgraph             --------------------------
	.section	.nv.callgraph,"",@"SHT_CUDA_CALLGRAPH"
	.align	4
	.sectionentsize	8
	.align		4
        /*0000*/ 	.word	0x00000000
	.align		4
        /*0004*/ 	.word	0xffffffff
	.align		4
        /*0008*/ 	.word	0x00000000
	.align		4
        /*000c*/ 	.word	0xfffffffe
	.align		4
        /*0010*/ 	.word	0x00000000
	.align		4
        /*0014*/ 	.word	0xfffffffd
	.align		4
        /*0018*/ 	.word	0x00000000
	.align		4
        /*001c*/ 	.word	0xfffffffc


//--------------------- .nv.constant4             --------------------------
	.section	.nv.constant4,"a",@progbits
	.align	8
	.align		8
.nv.constant4:
        /*0000*/ 	.dword	_ZN39_INTERNAL_6ac0b691_4_k_cu_3bcc112e_32434cuda3std3__45__cpo5beginE
	.align		8
        /*0008*/ 	.dword	_ZN39_INTERNAL_6ac0b691_4_k_cu_3bcc112e_32434cuda3std3__45__cpo3endE
	.align		8
        /*0010*/ 	.dword	_ZN39_INTERNAL_6ac0b691_4_k_cu_3bcc112e_32434cuda3std3__45__cpo6cbeginE
	.align		8
        /*0018*/ 	.dword	_ZN39_INTERNAL_6ac0b691_4_k_cu_3bcc112e_32434cuda3std3__45__cpo4cendE
	.align		8
        /*0020*/ 	.dword	_ZN39_INTERNAL_6ac0b691_4_k_cu_3bcc112e_32434cuda3std3__441_GLOBAL__N__6ac0b691_4_k_cu_3bcc112e_32436ignoreE
	.align		8
        /*0028*/ 	.dword	_ZN39_INTERNAL_6ac0b691_4_k_cu_3bcc112e_32434cuda3std3__419piecewise_constructE
	.align		8
        /*0030*/ 	.dword	_ZN39_INTERNAL_6ac0b691_4_k_cu_3bcc112e_32434cuda3std3__48in_placeE
	.align		8
        /*0038*/ 	.dword	_ZN39_INTERNAL_6ac0b691_4_k_cu_3bcc112e_32434cuda3std6ranges3__45__cpo4swapE
	.align		8
        /*0040*/ 	.dword	_ZN39_INTERNAL_6ac0b691_4_k_cu_3bcc112e_32434cuda3std6ranges3__45__cpo9iter_moveE
	.align		8
        /*0048*/ 	.dword	_ZN39_INTERNAL_6ac0b691_4_k_cu_3bcc112e_32434cute7productE
	.align		8
        /*0050*/ 	.dword	_ZN39_INTERNAL_6ac0b691_4_k_cu_3bcc112e_32434cute1_E


//--------------------- .text._ZN7cutlass13device_kernelINS_4gemm6kernel13GemmUniversalIN4cute5tupleIJiiiiEEENS1_10collective13CollectiveMmaINS1_40MainloopSm90TmaGmmaWarpSpecializedSparseILi6ENS5_IJNS4_1CILi2EEENSA_ILi1EEESC_EEENS1_35KernelTmaWarpSpecializedCooperativeEEENS5_IJNSA_ILi256EEENSA_ILi128EEENSA_ILi64EEEEEENS_6half_tENS5_IJNS4_6LayoutINS5_IJiNS5_IJSB_iEEEiEEENS5_IJlNS5_IJSC_SB_EEElEEEEENSL_INS5_IJNS5_IJNS5_IJNSA_ILi8EEESB_NSA_ILi4EEEEEEiEEENS5_IJNS5_IJNSA_ILi16EEESB_SB_EEEiEEEiEEENS5_IJNS5_IJNS5_IJSI_SV_NSA_ILi1024EEEEEENSA_ILi4096EEEEEENS5_IJNS5_IJSC_NSA_ILi512EEENSA_ILi32EEEEEElEEElEEEEEEEESK_NS5_IJlSC_lEEENS4_8TiledMMAINS4_8MMA_AtomIJNS4_4SM904GMMA6SPARSE27GMMA_64x128x32_F32F16F16_SSILNS1E_5MajorE0ELS1H_0ELNS1E_7ScaleInE1ELS1I_1ELNS1E_9SparseSelE0EEEEEENSL_ISD_NS5_IJSC_NSA_ILi0EEES1M_EEEEENS5_IJNS4_10UnderscoreES1P_S1P_EEEEENS4_13SM90_TMA_LOADENS4_14ComposedLayoutINS4_7SwizzleILi2ELi4ELi3EEENS4_25smem_sparse_ptr_flag_bitsILi2ELi16EEENSL_INS5_IJNS5_IJSC_SR_EEENS5_IJSB_S14_EEEEEENS5_IJNS5_IJS1M_SI_EEESO_EEEEEEEvNS4_8identityENS4_23SM90_TMA_LOAD_MULTICASTENS1T_INS1U_ILi3ELi4ELi3EEENS4_18smem_ptr_flag_bitsILi16EEENSL_INS5_IJSR_SI_EEENS5_IJSI_SC_EEEEEEEvS25_EENS_8epilogue10collective6detail29Sm90TmaWarpSpecializedAdapterINS2G_15DefaultEpilogueIfNS5_IJSC_llEEES2K_NS2F_6thread17LinearCombinationIfLi1EffLNS2L_9ScaleType4KindE0ELNS_15FloatRoundStyleE2EfEENS1_15EpilogueDefaultEEEEEvvEEEEvNT_6ParamsE --------------------------
	.section	.text._ZN7cutlass13device_kernelINS_4gemm6kernel13GemmUniversalIN4cute5tupleIJiiiiEEENS1_10collective13CollectiveMmaINS1_40MainloopSm90TmaGmmaWarpSpecializedSparseILi6ENS5_IJNS4_1CILi2EEENSA_ILi1EEESC_EEENS1_35KernelTmaWarpSpecializedCooperativeEEENS5_IJNSA_ILi256EEENSA_ILi128EEENSA_ILi64EEEEEENS_6half_tENS5_IJNS4_6LayoutINS5_IJiNS5_IJSB_iEEEiEEENS5_IJlNS5_IJSC_SB_EEElEEEEENSL_INS5_IJNS5_IJNS5_IJNSA_ILi8EEESB_NSA_ILi4EEEEEEiEEENS5_IJNS5_IJNSA_ILi16EEESB_SB_EEEiEEEiEEENS5_IJNS5_IJNS5_IJSI_SV_NSA_ILi1024EEEEEENSA_ILi4096EEEEEENS5_IJNS5_IJSC_NSA_ILi512EEENSA_ILi32EEEEEElEEElEEEEEEEESK_NS5_IJlSC_lEEENS4_8TiledMMAINS4_8MMA_AtomIJNS4_4SM904GMMA6SPARSE27GMMA_64x128x32_F32F16F16_SSILNS1E_5MajorE0ELS1H_0ELNS1E_7ScaleInE1ELS1I_1ELNS1E_9SparseSelE0EEEEEENSL_ISD_NS5_IJSC_NSA_ILi0EEES1M_EEEEENS5_IJNS4_10UnderscoreES1P_S1P_EEEEENS4_13SM90_TMA_LOADENS4_14ComposedLayoutINS4_7SwizzleILi2ELi4ELi3EEENS4_25smem_sparse_ptr_flag_bitsILi2ELi16EEENSL_INS5_IJNS5_IJSC_SR_EEENS5_IJSB_S14_EEEEEENS5_IJNS5_IJS1M_SI_EEESO_EEEEEEEvNS4_8identityENS4_23SM90_TMA_LOAD_MULTICASTENS1T_INS1U_ILi3ELi4ELi3EEENS4_18smem_ptr_flag_bitsILi16EEENSL_INS5_IJSR_SI_EEENS5_IJSI_SC_EEEEEEEvS25_EENS_8epilogue10collective6detail29Sm90TmaWarpSpecializedAdapterINS2G_15DefaultEpilogueIfNS5_IJSC_llEEES2K_NS2F_6thread17LinearCombinationIfLi1EffLNS2L_9ScaleType4KindE0ELNS_15FloatRoundStyleE2EfEENS1_15EpilogueDefaultEEEEEvvEEEEvNT_6ParamsE,"ax",@progbits
	.align	128
.text._ZN7cutlass13device_kernelINS_4gemm6kernel13GemmUniversalIN4cute5tupleIJiiiiEEENS1_10collective13CollectiveMmaINS1_40MainloopSm90TmaGmmaWarpSpecializedSparseILi6ENS5_IJNS4_1CILi2EEENSA_ILi1EEESC_EEENS1_35KernelTmaWarpSpecializedCooperativeEEENS5_IJNSA_ILi256EEENSA_ILi128EEENSA_ILi64EEEEEENS_6half_tENS5_IJNS4_6LayoutINS5_IJiNS5_IJSB_iEEEiEEENS5_IJlNS5_IJSC_SB_EEElEEEEENSL_INS5_IJNS5_IJNS5_IJNSA_ILi8EEESB_NSA_ILi4EEEEEEiEEENS5_IJNS5_IJNSA_ILi16EEESB_SB_EEEiEEEiEEENS5_IJNS5_IJNS5_IJSI_SV_NSA_ILi1024EEEEEENSA_ILi4096EEEEEENS5_IJNS5_IJSC_NSA_ILi512EEENSA_ILi32EEEEEElEEElEEEEEEEESK_NS5_IJlSC_lEEENS4_8TiledMMAINS4_8MMA_AtomIJNS4_4SM904GMMA6SPARSE27GMMA_64x128x32_F32F16F16_SSILNS1E_5MajorE0ELS1H_0ELNS1E_7ScaleInE1ELS1I_1ELNS1E_9SparseSelE0EEEEEENSL_ISD_NS5_IJSC_NSA_ILi0EEES1M_EEEEENS5_IJNS4_10UnderscoreES1P_S1P_EEEEENS4_13SM90_TMA_LOADENS4_14ComposedLayoutINS4_7SwizzleILi2ELi4ELi3EEENS4_25smem_sparse_ptr_flag_bitsILi2ELi16EEENSL_INS5_IJNS5_IJSC_SR_EEENS5_IJSB_S14_EEEEEENS5_IJNS5_IJS1M_SI_EEESO_EEEEEEEvNS4_8identityENS4_23SM90_TMA_LOAD_MULTICASTENS1T_INS1U_ILi3ELi4ELi3EEENS4_18smem_ptr_flag_bitsILi16EEENSL_INS5_IJSR_SI_EEENS5_IJSI_SC_EEEEEEEvS25_EENS_8epilogue10collective6detail29Sm90TmaWarpSpecializedAdapterINS2G_15DefaultEpilogueIfNS5_IJSC_llEEES2K_NS2F_6thread17LinearCombinationIfLi1EffLNS2L_9ScaleType4KindE0ELNS_15FloatRoundStyleE2EfEENS1_15EpilogueDefaultEEEEEvvEEEEvNT_6ParamsE:
        .type           _ZN7cutlass13device_kernelINS_4gemm6kernel13GemmUniversalIN4cute5tupleIJiiiiEEENS1_10collective13CollectiveMmaINS1_40MainloopSm90TmaGmmaWarpSpecializedSparseILi6ENS5_IJNS4_1CILi2EEENSA_ILi1EEESC_EEENS1_35KernelTmaWarpSpecializedCooperativeEEENS5_IJNSA_ILi256EEENSA_ILi128EEENSA_ILi64EEEEEENS_6half_tENS5_IJNS4_6LayoutINS5_IJiNS5_IJSB_iEEEiEEENS5_IJlNS5_IJSC_SB_EEElEEEEENSL_INS5_IJNS5_IJNS5_IJNSA_ILi8EEESB_NSA_ILi4EEEEEEiEEENS5_IJNS5_IJNSA_ILi16EEESB_SB_EEEiEEEiEEENS5_IJNS5_IJNS5_IJSI_SV_NSA_ILi1024EEEEEENSA_ILi4096EEEEEENS5_IJNS5_IJSC_NSA_ILi512EEENSA_ILi32EEEEEElEEElEEEEEEEESK_NS5_IJlSC_lEEENS4_8TiledMMAINS4_8MMA_AtomIJNS4_4SM904GMMA6SPARSE27GMMA_64x128x32_F32F16F16_SSILNS1E_5MajorE0ELS1H_0ELNS1E_7ScaleInE1ELS1I_1ELNS1E_9SparseSelE0EEEEEENSL_ISD_NS5_IJSC_NSA_ILi0EEES1M_EEEEENS5_IJNS4_10UnderscoreES1P_S1P_EEEEENS4_13SM90_TMA_LOADENS4_14ComposedLayoutINS4_7SwizzleILi2ELi4ELi3EEENS4_25smem_sparse_ptr_flag_bitsILi2ELi16EEENSL_INS5_IJNS5_IJSC_SR_EEENS5_IJSB_S14_EEEEEENS5_IJNS5_IJS1M_SI_EEESO_EEEEEEEvNS4_8identityENS4_23SM90_TMA_LOAD_MULTICASTENS1T_INS1U_ILi3ELi4ELi3EEENS4_18smem_ptr_flag_bitsILi16EEENSL_INS5_IJSR_SI_EEENS5_IJSI_SC_EEEEEEEvS25_EENS_8epilogue10collective6detail29Sm90TmaWarpSpecializedAdapterINS2G_15DefaultEpilogueIfNS5_IJSC_llEEES2K_NS2F_6thread17LinearCombinationIfLi1EffLNS2L_9ScaleType4KindE0ELNS_15FloatRoundStyleE2EfEENS1_15EpilogueDefaultEEEEEvvEEEEvNT_6ParamsE,@function
        .size           _ZN7cutlass13device_kernelINS_4gemm6kernel13GemmUniversalIN4cute5tupleIJiiiiEEENS1_10collective13CollectiveMmaINS1_40MainloopSm90TmaGmmaWarpSpecializedSparseILi6ENS5_IJNS4_1CILi2EEENSA_ILi1EEESC_EEENS1_35KernelTmaWarpSpecializedCooperativeEEENS5_IJNSA_ILi256EEENSA_ILi128EEENSA_ILi64EEEEEENS_6half_tENS5_IJNS4_6LayoutINS5_IJiNS5_IJSB_iEEEiEEENS5_IJlNS5_IJSC_SB_EEElEEEEENSL_INS5_IJNS5_IJNS5_IJNSA_ILi8EEESB_NSA_ILi4EEEEEEiEEENS5_IJNS5_IJNSA_ILi16EEESB_SB_EEEiEEEiEEENS5_IJNS5_IJNS5_IJSI_SV_NSA_ILi1024EEEEEENSA_ILi4096EEEEEENS5_IJNS5_IJSC_NSA_ILi512EEENSA_ILi32EEEEEElEEElEEEEEEEESK_NS5_IJlSC_lEEENS4_8TiledMMAINS4_8MMA_AtomIJNS4_4SM904GMMA6SPARSE27GMMA_64x128x32_F32F16F16_SSILNS1E_5MajorE0ELS1H_0ELNS1E_7ScaleInE1ELS1I_1ELNS1E_9SparseSelE0EEEEEENSL_ISD_NS5_IJSC_NSA_ILi0EEES1M_EEEEENS5_IJNS4_10UnderscoreES1P_S1P_EEEEENS4_13SM90_TMA_LOADENS4_14ComposedLayoutINS4_7SwizzleILi2ELi4ELi3EEENS4_25smem_sparse_ptr_flag_bitsILi2ELi16EEENSL_INS5_IJNS5_IJSC_SR_EEENS5_IJSB_S14_EEEEEENS5_IJNS5_IJS1M_SI_EEESO_EEEEEEEvNS4_8identityENS4_23SM90_TMA_LOAD_MULTICASTENS1T_INS1U_ILi3ELi4ELi3EEENS4_18smem_ptr_flag_bitsILi16EEENSL_INS5_IJSR_SI_EEENS5_IJSI_SC_EEEEEEEvS25_EENS_8epilogue10collective6detail29Sm90TmaWarpSpecializedAdapterINS2G_15DefaultEpilogueIfNS5_IJSC_llEEES2K_NS2F_6thread17LinearCombinationIfLi1EffLNS2L_9ScaleType4KindE0ELNS_15FloatRoundStyleE2EfEENS1_15EpilogueDefaultEEEEEvvEEEEvNT_6ParamsE,(.L_x_320 - _ZN7cutlass13device_kernelINS_4gemm6kernel13GemmUniversalIN4cute5tupleIJiiiiEEENS1_10collective13CollectiveMmaINS1_40MainloopSm90TmaGmmaWarpSpecializedSparseILi6ENS5_IJNS4_1CILi2EEENSA_ILi1EEESC_EEENS1_35KernelTmaWarpSpecializedCooperativeEEENS5_IJNSA_ILi256EEENSA_ILi128EEENSA_ILi64EEEEEENS_6half_tENS5_IJNS4_6LayoutINS5_IJiNS5_IJSB_iEEEiEEENS5_IJlNS5_IJSC_SB_EEElEEEEENSL_INS5_IJNS5_IJNS5_IJNSA_ILi8EEESB_NSA_ILi4EEEEEEiEEENS5_IJNS5_IJNSA_ILi16EEESB_SB_EEEiEEEiEEENS5_IJNS5_IJNS5_IJSI_SV_NSA_ILi1024EEEEEENSA_ILi4096EEEEEENS5_IJNS5_IJSC_NSA_ILi512EEENSA_ILi32EEEEEElEEElEEEEEEEESK_NS5_IJlSC_lEEENS4_8TiledMMAINS4_8MMA_AtomIJNS4_4SM904GMMA6SPARSE27GMMA_64x128x32_F32F16F16_SSILNS1E_5MajorE0ELS1H_0ELNS1E_7ScaleInE1ELS1I_1ELNS1E_9SparseSelE0EEEEEENSL_ISD_NS5_IJSC_NSA_ILi0EEES1M_EEEEENS5_IJNS4_10UnderscoreES1P_S1P_EEEEENS4_13SM90_TMA_LOADENS4_14ComposedLayoutINS4_7SwizzleILi2ELi4ELi3EEENS4_25smem_sparse_ptr_flag_bitsILi2ELi16EEENSL_INS5_IJNS5_IJSC_SR_EEENS5_IJSB_S14_EEEEEENS5_IJNS5_IJS1M_SI_EEESO_EEEEEEEvNS4_8identityENS4_23SM90_TMA_LOAD_MULTICASTENS1T_INS1U_ILi3ELi4ELi3EEENS4_18smem_ptr_flag_bitsILi16EEENSL_INS5_IJSR_SI_EEENS5_IJSI_SC_EEEEEEEvS25_EENS_8epilogue10collective6detail29Sm90TmaWarpSpecializedAdapterINS2G_15DefaultEpilogueIfNS5_IJSC_llEEES2K_NS2F_6thread17LinearCombinationIfLi1EffLNS2L_9ScaleType4KindE0ELNS_15FloatRoundStyleE2EfEENS1_15EpilogueDefaultEEEEEvvEEEEvNT_6ParamsE)
        .other          _ZN7cutlass13device_kernelINS_4gemm6kernel13GemmUniversalIN4cute5tupleIJiiiiEEENS1_10collective13CollectiveMmaINS1_40MainloopSm90TmaGmmaWarpSpecializedSparseILi6ENS5_IJNS4_1CILi2EEENSA_ILi1EEESC_EEENS1_35KernelTmaWarpSpecializedCooperativeEEENS5_IJNSA_ILi256EEENSA_ILi128EEENSA_ILi64EEEEEENS_6half_tENS5_IJNS4_6LayoutINS5_IJiNS5_IJSB_iEEEiEEENS5_IJlNS5_IJSC_SB_EEElEEEEENSL_INS5_IJNS5_IJNS5_IJNSA_ILi8EEESB_NSA_ILi4EEEEEEiEEENS5_IJNS5_IJNSA_ILi16EEESB_SB_EEEiEEEiEEENS5_IJNS5_IJNS5_IJSI_SV_NSA_ILi1024EEEEEENSA_ILi4096EEEEEENS5_IJNS5_IJSC_NSA_ILi512EEENSA_ILi32EEEEEElEEElEEEEEEEESK_NS5_IJlSC_lEEENS4_8TiledMMAINS4_8MMA_AtomIJNS4_4SM904GMMA6SPARSE27GMMA_64x128x32_F32F16F16_SSILNS1E_5MajorE0ELS1H_0ELNS1E_7ScaleInE1ELS1I_1ELNS1E_9SparseSelE0EEEEEENSL_ISD_NS5_IJSC_NSA_ILi0EEES1M_EEEEENS5_IJNS4_10UnderscoreES1P_S1P_EEEEENS4_13SM90_TMA_LOADENS4_14ComposedLayoutINS4_7SwizzleILi2ELi4ELi3EEENS4_25smem_sparse_ptr_flag_bitsILi2ELi16EEENSL_INS5_IJNS5_IJSC_SR_EEENS5_IJSB_S14_EEEEEENS5_IJNS5_IJS1M_SI_EEESO_EEEEEEEvNS4_8identityENS4_23SM90_TMA_LOAD_MULTICASTENS1T_INS1U_ILi3ELi4ELi3EEENS4_18smem_ptr_flag_bitsILi16EEENSL_INS5_IJSR_SI_EEENS5_IJSI_SC_EEEEEEEvS25_EENS_8epilogue10collective6detail29Sm90TmaWarpSpecializedAdapterINS2G_15DefaultEpilogueIfNS5_IJSC_llEEES2K_NS2F_6thread17LinearCombinationIfLi1EffLNS2L_9ScaleType4KindE0ELNS_15FloatRoundStyleE2EfEENS1_15EpilogueDefaultEEEEEvvEEEEvNT_6ParamsE,@"STO_CUDA_ENTRY STV_DEFAULT"
_ZN7cutlass13device_kernelINS_4gemm6kernel13GemmUniversalIN4cute5tupleIJiiiiEEENS1_10collective13CollectiveMmaINS1_40MainloopSm90TmaGmmaWarpSpecializedSparseILi6ENS5_IJNS4_1CILi2EEENSA_ILi1EEESC_EEENS1_35KernelTmaWarpSpecializedCooperativeEEENS5_IJNSA_ILi256EEENSA_ILi128EEENSA_ILi64EEEEEENS_6half_tENS5_IJNS4_6LayoutINS5_IJiNS5_IJSB_iEEEiEEENS5_IJlNS5_IJSC_SB_EEElEEEEENSL_INS5_IJNS5_IJNS5_IJNSA_ILi8EEESB_NSA_ILi4EEEEEEiEEENS5_IJNS5_IJNSA_ILi16EEESB_SB_EEEiEEEiEEENS5_IJNS5_IJNS5_IJSI_SV_NSA_ILi1024EEEEEENSA_ILi4096EEEEEENS5_IJNS5_IJSC_NSA_ILi512EEENSA_ILi32EEEEEElEEElEEEEEEEESK_NS5_IJlSC_lEEENS4_8TiledMMAINS4_8MMA_AtomIJNS4_4SM904GMMA6SPARSE27GMMA_64x128x32_F32F16F16_SSILNS1E_5MajorE0ELS1H_0ELNS1E_7ScaleInE1ELS1I_1ELNS1E_9SparseSelE0EEEEEENSL_ISD_NS5_IJSC_NSA_ILi0EEES1M_EEEEENS5_IJNS4_10UnderscoreES1P_S1P_EEEEENS4_13SM90_TMA_LOADENS4_14ComposedLayoutINS4_7SwizzleILi2ELi4ELi3EEENS4_25smem_sparse_ptr_flag_bitsILi2ELi16EEENSL_INS5_IJNS5_IJSC_SR_EEENS5_IJSB_S14_EEEEEENS5_IJNS5_IJS1M_SI_EEESO_EEEEEEEvNS4_8identityENS4_23SM90_TMA_LOAD_MULTICASTENS1T_INS1U_ILi3ELi4ELi3EEENS4_18smem_ptr_flag_bitsILi16EEENSL_INS5_IJSR_SI_EEENS5_IJSI_SC_EEEEEEEvS25_EENS_8epilogue10collective6detail29Sm90TmaWarpSpecializedAdapterINS2G_15DefaultEpilogueIfNS5_IJSC_llEEES2K_NS2F_6thread17LinearCombinationIfLi1EffLNS2L_9ScaleType4KindE0ELNS_15FloatRoundStyleE2EfEENS1_15EpilogueDefaultEEEEEvvEEEEvNT_6ParamsE:
[----:B------:R-:W-:Y:S01]  /*0000*/  LDC R1, c[0x0][0x28] ;  /* 0x00000a00ff017b82 */ /* 0x000fe20000000800 */
[----:B------:R-:W0:Y:S01]  /*0010*/  S2R R0, SR_TID.X ;  /* 0x0000000000007919 */ /* 0x000e220000002100 */
[----:B------:R-:W-:Y:S01]  /*0020*/  ELECT P0, URZ, PT ;  /* 0x00000000003f782f */ /* 0x000fe20003800000 */
[----:B------:R-:W-:Y:S01]  /*0030*/  BSSY B0, `(.L_x_0) ;  /* 0x0000018000007945 */ /* 0x000fe20003800000 */
[--C-:B0-----:R-:W-:Y:S02]  /*0040*/  SHF.R.U32.HI R2, RZ, 0x5, R0.reuse ;  /* 0x00000005ff027819 */ /* 0x101fe40000011600 */
[----:B------:R-:W-:-:S03]  /*0050*/  SHF.R.U32.HI R4, RZ, 0x7, R0 ;  /* 0x00000007ff047819 */ /* 0x000fc60000011600 */
[----:B------:R-:W0:Y:S04]  /*0060*/  SHFL.IDX PT, R5, R2, RZ, 0x1f ;  /* 0x00001fff02057589 */ /* 0x000e2800000e0000 */
[----:B------:R-:W1:Y:S01]  /*0070*/  SHFL.IDX PT, R3, R4, RZ, 0x1f ;  /* 0x00001fff04037589 */ /* 0x000e6200000e0000 */
[----:B0-----:R-:W-:Y:S02]  /*0080*/  R2UR UR4, R5 ;  /* 0x00000000050472ca */ /* 0x001fe400000e0000 */
[----:B-1----:R-:W-:-:S11]  /*0090*/  R2UR UR8, R3 ;  /* 0x00000000030872ca */ /* 0x002fd600000e0000 */
[----:B------:R-:W-:Y:S02]  /*00a0*/  USHF.R.S32.HI UR5, URZ, 0x1f, UR4 ;  /* 0x0000001f3f057899 */ /* 0x000fe40008011404 */
[----:B------:R-:W-:Y:S02]  /*00b0*/  ISETP.NE.OR P0, PT, RZ, UR4, !P0 ;  /* 0x00000004ff007c0c */ /* 0x000fe4000c705670 */
[----:B------:R-:W-:-:S04]  /*00c0*/  ULEA.HI UR5, UR5, UR4, URZ, 0x2 ;  /* 0x0000000405057291 */ /* 0x000fc8000f8f103f */
[----:B------:R-:W-:-:S04]  /*00d0*/  ULOP3.LUT UR5, UR5, 0xfffffffc, URZ, 0xc0, !UPT ;  /* 0xfffffffc05057892 */ /* 0x000fc8000f8ec03f */
[----:B------:R-:W-:-:S03]  /*00e0*/  UIADD3 UR7, UR4, -UR5, URZ ;  /* 0x8000000504077290 */ /* 0x000fc6000fffe03f */
[----:B------:R-:W-:Y:S09]  /*00f0*/  @P0 BRA `(.L_x_1) ;  /* 0x00000000002c0947 */ /* 0x000ff20003800000 */
[----:B------:R-:W-:Y:S02]  /*0100*/  ULDC.64 UR4, c[0x0][0x198] ;  /* 0x0000660000047ab9 */ /* 0x000fe40000000a00 */
[----:B------:R-:W-:Y:S02]  /*0110*/  UIADD3 UR10, UP0, UR4, 0xf0, URZ ;  /* 0x000000f0040a7890 */ /* 0x000fe4000ff1e03f */
[----:B------:R-:W-:Y:S02]  /*0120*/  UIADD3 UR12, UP1, UR4, 0x1f0, URZ ;  /* 0x000001f0040c7890 */ /* 0x000fe4000ff3e03f */
[----:B------:R-:W-:Y:S02]  /*0130*/  UIADD3 UR4, UP2, UR4, 0x2f0, URZ ;  /* 0x000002f004047890 */ /* 0x000fe4000ff5e03f */
[----:B------:R-:W-:Y:S02]  /*0140*/  UIADD3.X UR11, URZ, UR5, URZ, UP0, !UPT ;  /* 0x000000053f0b7290 */ /* 0x000fe400087fe43f */
[----:B------:R-:W-:-:S02]  /*0150*/  UIADD3.X UR13, URZ, UR5, URZ, UP1, !UPT ;  /* 0x000000053f0d7290 */ /* 0x000fc40008ffe43f */
[----:B------:R-:W-:-:S05]  /*0160*/  UIADD3.X UR5, URZ, UR5, URZ, UP2, !UPT ;  /* 0x000000053f057290 */ /* 0x000fca00097fe43f */
[----:B------:R0:W-:Y:S02]  /*0170*/  UTMACCTL.PF [UR10] ;  /* 0x000000000a0079b9 */ /* 0x0001e40008040000 */
[----:B------:R0:W-:Y:S02]  /*0180*/  UTMACCTL.PF [UR12] ;  /* 0x000000000c0079b9 */ /* 0x0001e40008040000 */
[----:B------:R0:W-:Y:S02]  /*0190*/  UTMACCTL.PF [UR4] ;  /* 0x00000000040079b9 */ /* 0x0001e40008040000 */
[----:B0-----:R-:W-:Y:S01]  /*01a0*/  NOP ;  /* 0x0000000000007918 */ /* 0x001fe20000000000 */
.L_x_1:
[----:B------:R-:W-:Y:S05]  /*01b0*/  BSYNC B0 ;  /* 0x0000000000007941 */ /* 0x000fea0003800000 */
.L_x_0:
[----:B------:R-:W0:Y:S01]  /*01c0*/  SHFL.IDX PT, R3, R2, RZ, 0x1f ;  /* 0x00001fff02037589 */ /* 0x000e2200000e0000 */
[----:B------:R-:W-:Y:S01]  /*01d0*/  UISETP.NE.AND UP0, UPT, UR7, 0x3, UPT ;  /* 0x000000030700788c */ /* 0x000fe2000bf05270 */
[----:B------:R-:W-:Y:S01]  /*01e0*/  ISETP.NE.AND P1, PT, RZ, UR8, PT ;  /* 0x00000008ff007c0c */ /* 0x000fe2000bf25270 */
[----:B------:R-:W-:Y:S02]  /*01f0*/  UIADD3 UR11, UR8, -0x1, URZ ;  /* 0xffffffff080b7890 */ /* 0x000fe4000fffe03f */
[----:B------:R-:W-:Y:S02]  /*0200*/  UISETP.EQ.OR UP0, UPT, UR7, URZ, !UP0 ;  /* 0x0000003f0700728c */ /* 0x000fe4000c702670 */
[----:B------:R-:W-:Y:S02]  /*0210*/  UISETP.GE.U32.AND UP1, UPT, UR11, 0x2, UPT ;  /* 0x000000020b00788c */ /* 0x000fe4000bf26070 */
[----:B------:R-:W-:-:S04]  /*0220*/  UISETP.EQ.AND UP0, UPT, UR8, URZ, UP0 ;  /* 0x0000003f0800728c */ /* 0x000fc80008702270 */
[----:B------:R-:W-:-:S04]  /*0230*/  USEL UR6, URZ, 0x1, !UP0 ;  /* 0x000000013f067887 */ /* 0x000fc8000c000000 */
[----:B------:R-:W-:Y:S01]  /*0240*/  USEL UR6, UR6, 0x2, UP1 ;  /* 0x0000000206067887 */ /* 0x000fe20008800000 */
[----:B0-----:R-:W-:-:S13]  /*0250*/  ISETP.NE.AND P0, PT, R3, RZ, PT ;  /* 0x000000ff0300720c */ /* 0x001fda0003f05270 */
[----:B------:R-:W-:Y:S05]  /*0260*/  @P0 BRA `(.L_x_2) ;  /* 0x0000000000680947 */ /* 0x000fea0003800000 */
[----:B------:R-:W0:Y:S01]  /*0270*/  S2UR UR10, SR_CgaCtaId ;  /* 0x00000000000a79c3 */ /* 0x000e220000008800 */
[----:B------:R-:W-:Y:S01]  /*0280*/  UMOV UR4, 0x400 ;  /* 0x0000040000047882 */ /* 0x000fe20000000000 */
[----:B------:R-:W-:Y:S01]  /*0290*/  UMOV UR5, 0x1 ;  /* 0x0000000100057882 */ /* 0x000fe20000000000 */
[----:B------:R-:W-:Y:S01]  /*02a0*/  UMOV UR8, 0x4 ;  /* 0x0000000400087882 */ /* 0x000fe20000000000 */
[----:B------:R-:W-:Y:S01]  /*02b0*/  ELECT P0, URZ, PT ;  /* 0x00000000003f782f */ /* 0x000fe20003800000 */
[----:B------:R-:W-:-:S04]  /*02c0*/  UIADD3 UR8, -UR8, 0x100000, URZ ;  /* 0x0010000008087890 */ /* 0x000fc8000fffe13f */
[----:B------:R-:W-:Y:S02]  /*02d0*/  USHF.L.U32 UR9, UR8, 0xb, URZ ;  /* 0x0000000b08097899 */ /* 0x000fe4000800063f */
[----:B------:R-:W-:Y:S02]  /*02e0*/  USHF.L.U32 UR8, UR8, 0x1, URZ ;  /* 0x0000000108087899 */ /* 0x000fe4000800063f */
[----:B0-----:R-:W-:Y:S02]  /*02f0*/  ULEA UR10, UR10, UR4, 0x18 ;  /* 0x000000040a0a7291 */ /* 0x001fe4000f8ec03f */
[----:B------:R-:W-:-:S04]  /*0300*/  UIADD3 UR4, -UR5, 0x100000, URZ ;  /* 0x0010000005047890 */ /* 0x000fc8000fffe13f */
[----:B------:R-:W-:Y:S02]  /*0310*/  USHF.L.U32 UR5, UR4, 0xb, URZ ;  /* 0x0000000b04057899 */ /* 0x000fe4000800063f */
[----:B------:R-:W-:Y:S01]  /*0320*/  USHF.L.U32 UR4, UR4, 0x1, URZ ;  /* 0x0000000104047899 */ /* 0x000fe2000800063f */
[----:B------:R-:W0:Y:S11]  /*0330*/  FENCE.VIEW.ASYNC.S ;  /* 0x00000000000073c6 */ /* 0x000e360000000000 */
[----:B0-----:R0:W1:Y:S01]  /*0340*/  SYNCS.EXCH.64 URZ, [UR10], UR4 ;  /* 0x000000040a3f75b2 */ /* 0x0010620008000100 */
[----:B------:R0:W2:Y:S01]  /*0350*/  SYNCS.EXCH.64 URZ, [UR10+0x30], UR8 ;  /* 0x000030080a3f75b2 */ /* 0x0000a20008000100 */
[----:B------:R0:W3:Y:S01]  /*0360*/  SYNCS.EXCH.64 URZ, [UR10+0x8], UR4 ;  /* 0x000008040a3f75b2 */ /* 0x0000e20008000100 */
[----:B------:R0:W4:Y:S01]  /*0370*/  SYNCS.EXCH.64 URZ, [UR10+0x38], UR8 ;  /* 0x000038080a3f75b2 */ /* 0x0001220008000100 */
[----:B------:R0:W0:Y:S01]  /*0380*/  SYNCS.EXCH.64 URZ, [UR10+0x10], UR4 ;  /* 0x000010040a3f75b2 */ /* 0x0000220008000100 */
[----:B------:R0:W0:Y:S01]  /*0390*/  SYNCS.EXCH.64 URZ, [UR10+0x40], UR8 ;  /* 0x000040080a3f75b2 */ /* 0x0000220008000100 */
[----:B------:R0:W0:Y:S01]  /*03a0*/  SYNCS.EXCH.64 URZ, [UR10+0x18], UR4 ;  /* 0x000018040a3f75b2 */ /* 0x0000220008000100 */
[----:B------:R0:W0:Y:S01]  /*03b0*/  SYNCS.EXCH.64 URZ, [UR10+0x48], UR8 ;  /* 0x000048080a3f75b2 */ /* 0x0000220008000100 */
[----:B------:R0:W0:Y:S01]  /*03c0*/  SYNCS.EXCH.64 URZ, [UR10+0x20], UR4 ;  /* 0x000020040a3f75b2 */ /* 0x0000220008000100 */
[----:B------:R0:W0:Y:S01]  /*03d0*/  SYNCS.EXCH.64 URZ, [UR10+0x50], UR8 ;  /* 0x000050080a3f75b2 */ /* 0x0000220008000100 */
[----:B------:R0:W0:Y:S01]  /*03e0*/  SYNCS.EXCH.64 URZ, [UR10+0x28], UR4 ;  /* 0x000028040a3f75b2 */ /* 0x0000220008000100 */
[----:B------:R0:W0:Y:S01]  /*03f0*/  SYNCS.EXCH.64 URZ, [UR10+0x58], UR8 ;  /* 0x000058080a3f75b2 */ /* 0x0000220008000100 */
[----:B------:R-:W-:Y:S01]  /*0400*/  NOP ;  /* 0x0000000000007918 */ /* 0x000fe20000000000 */
.L_x_2:
[----:B0-----:R-:W0:Y:S01]  /*0410*/  S2UR UR10, SR_CTAID.X ;  /* 0x00000000000a79c3 */ /* 0x001e220000002500 */
[----:B------:R-:W-:Y:S01]  /*0420*/  SHF.R.S32.HI R5, RZ, 0x1f, R0 ;  /* 0x0000001fff057819 */ /* 0x000fe20000011400 */
[----:B------:R-:W5:Y:S01]  /*0430*/  SHFL.IDX PT, R2, R2, RZ, 0x1f ;  /* 0x00001fff02027589 */ /* 0x000f6200000e0000 */
[----:B------:R-:W-:Y:S02]  /*0440*/  ELECT P0, URZ, PT ;  /* 0x00000000003f782f */ /* 0x000fe40003800000 */
[----:B------:R-:W-:Y:S01]  /*0450*/  SHF.R.S32.HI R8, RZ, 0x1f, R3 ;  /* 0x0000001fff087819 */ /* 0x000fe20000011403 */
[----:B------:R-:W-:Y:S01]  /*0460*/  ULDC UR4, c[0x0][0x150] ;  /* 0x0000540000047ab9 */ /* 0x000fe20000000800 */
[----:B------:R-:W-:Y:S01]  /*0470*/  LEA.HI R5, R5, R0, RZ, 0x7 ;  /* 0x0000000005057211 */ /* 0x000fe200078f38ff */
[----:B------:R-:W1:Y:S01]  /*0480*/  S2R R10, SR_CTAID.Y ;  /* 0x00000000000a7919 */ /* 0x000e620000002600 */
[----:B------:R-:W-:Y:S01]  /*0490*/  LEA.HI R8, R8, R3, RZ, 0x2 ;  /* 0x0000000308087211 */ /* 0x000fe200078f10ff */
[----:B------:R-:W2:Y:S01]  /*04a0*/  LDC R13, c[0x0][0x144] ;  /* 0x00005100ff0d7b82 */ /* 0x000ea20000000800 */
[----:B------:R-:W-:Y:S01]  /*04b0*/  LOP3.LUT R5, R5, 0xffffff80, RZ, 0xc0, !PT ;  /* 0xffffff8005057812 */ /* 0x000fe200078ec0ff */
[----:B------:R-:W-:Y:S01]  /*04c0*/  NOP ;  /* 0x0000000000007918 */ /* 0x000fe20000000000 */
[----:B------:R-:W-:Y:S01]  /*04d0*/  LOP3.LUT R8, R8, 0x3ffffffc, RZ, 0xc0, !PT ;  /* 0x3ffffffc08087812 */ /* 0x000fe200078ec0ff */
[----:B------:R-:W-:-:S02]  /*04e0*/  NOP ;  /* 0x0000000000007918 */ /* 0x000fc40000000000 */
[----:B------:R-:W-:Y:S02]  /*04f0*/  IMAD.IADD R6, R0, 0x1, -R5 ;  /* 0x0000000100067824 */ /* 0x000fe400078e0a05 */
[----:B------:R-:W-:Y:S01]  /*0500*/  IMAD.IADD R8, R3, 0x1, -R8 ;  /* 0x0000000103087824 */ /* 0x000fe200078e0a08 */
[----:B------:R-:W3:Y:S02]  /*0510*/  LDC R19, c[0x0][0x148] ;  /* 0x00005200ff137b82 */ /* 0x000ee40000000800 */
[----:B------:R-:W-:-:S04]  /*0520*/  SHF.R.S32.HI R5, RZ, 0x1f, R6 ;  /* 0x0000001fff057819 */ /* 0x000fc80000011406 */
[----:B------:R-:W-:Y:S02]  /*0530*/  LEA.HI R5, R5, R6, RZ, 0x3 ;  /* 0x0000000605057211 */ /* 0x000fe400078f18ff */
[----:B0-----:R-:W-:Y:S02]  /*0540*/  I2FP.F32.U32 R7, UR10 ;  /* 0x0000000a00077c45 */ /* 0x001fe40008201000 */
[----:B-----5:R-:W-:Y:S02]  /*0550*/  ISETP.NE.OR P0, PT, R2, RZ, !P0 ;  /* 0x000000ff0200720c */ /* 0x020fe40004705670 */
[--C-:B------:R-:W-:Y:S01]  /*0560*/  SHF.R.S32.HI R2, RZ, 0x3, R5.reuse ;  /* 0x00000003ff027819 */ /* 0x100fe20000011405 */
[----:B------:R-:W-:Y:S01]  /*0570*/  FMUL R7, R7, UR4 ;  /* 0x0000000407077c20 */ /* 0x000fe20008400000 */
[----:B------:R-:W-:Y:S01]  /*0580*/  SHF.R.S32.HI R5, RZ, 0x1f, R5 ;  /* 0x0000001fff057819 */ /* 0x000fe20000011405 */
[----:B------:R-:W-:-:S03]  /*0590*/  ULDC UR4, c[0x0][0x154] ;  /* 0x0000550000047ab9 */ /* 0x000fc60000000800 */
[----:B------:R-:W-:Y:S01]  /*05a0*/  LEA.HI R5, R5, R2, RZ, 0x2 ;  /* 0x0000000205057211 */ /* 0x000fe200078f10ff */
[----:B------:R-:W0:Y:S01]  /*05b0*/  F2I.U32.TRUNC.NTZ R7, R7 ;  /* 0x0000000700077305 */ /* 0x000e22000020f000 */
[----:B-1----:R-:W-:Y:S02]  /*05c0*/  I2FP.F32.U32 R3, R10 ;  /* 0x0000000a00037245 */ /* 0x002fe40000201000 */
[----:B------:R-:W-:Y:S01]  /*05d0*/  LOP3.LUT R5, R5, 0xfffffffc, RZ, 0xc0, !PT ;  /* 0xfffffffc05057812 */ /* 0x000fe200078ec0ff */
[----:B------:R-:W-:Y:S01]  /*05e0*/  VOTEU.ALL UP0, P0 ;  /* 0x00000000003f7886 */ /* 0x000fe20000000000 */
[----:B------:R-:W-:Y:S01]  /*05f0*/  VOTEU.ALL UP1, P0 ;  /* 0x00000000003f7886 */ /* 0x000fe20000020000 */
[----:B------:R-:W-:Y:S01]  /*0600*/  FMUL R3, R3, UR4 ;  /* 0x0000000403037c20 */ /* 0x000fe20008400000 */
[----:B------:R-:W-:Y:S01]  /*0610*/  UMOV UR4, 0x20 ;  /* 0x0000002000047882 */ /* 0x000fe20000000000 */
[----:B------:R-:W-:Y:S01]  /*0620*/  IMAD.IADD R5, R2, 0x1, -R5 ;  /* 0x0000000102057824 */ /* 0x000fe200078e0a05 */
[----:B------:R-:W1:Y:S01]  /*0630*/  @!UP0 S2UR UR9, SR_CgaCtaId ;  /* 0x00000000000989c3 */ /* 0x000e620000008800 */
[----:B------:R-:W-:Y:S01]  /*0640*/  @!UP0 UMOV UR8, 0x400 ;  /* 0x0000040000088882 */ /* 0x000fe20000000000 */
[----:B------:R-:W-:-:S04]  /*0650*/  @!UP0 UIADD3 UR4, -UR4, 0x100000, URZ ;  /* 0x0010000004048890 */ /* 0x000fc8000fffe13f */
[----:B------:R-:W-:Y:S02]  /*0660*/  @!UP0 USHF.L.U32 UR5, UR4, 0xb, URZ ;  /* 0x0000000b04058899 */ /* 0x000fe4000800063f */
[----:B------:R-:W-:Y:S01]  /*0670*/  @!UP0 USHF.L.U32 UR4, UR4, 0x1, URZ ;  /* 0x0000000104048899 */ /* 0x000fe2000800063f */
[----:B------:R-:W-:Y:S01]  /*0680*/  IMAD R5, R8, 0x4, R5 ;  /* 0x0000000408057824 */ /* 0x000fe200078e0205 */
[----:B------:R-:W5:Y:S01]  /*0690*/  F2I.U32.TRUNC.NTZ R3, R3 ;  /* 0x0000000300037305 */ /* 0x000f62000020f000 */
[----:B0-----:R-:W-:-:S03]  /*06a0*/  IMAD.MOV R8, RZ, RZ, -R7 ;  /* 0x000000ffff087224 */ /* 0x001fc600078e0a07 */
[----:B------:R-:W-:Y:S01]  /*06b0*/  LEA.HI R2, R5, R5, RZ, 0x1 ;  /* 0x0000000505027211 */ /* 0x000fe200078f08ff */
[----:B------:R-:W0:Y:S01]  /*06c0*/  LDC R7, c[0x0][0x140] ;  /* 0x00005000ff077b82 */ /* 0x000e220000000800 */
[----:B--2---:R-:W-:Y:S02]  /*06d0*/  IMAD R13, R13, R8, UR10 ;  /* 0x0000000a0d0d7e24 */ /* 0x004fe4000f8e0208 */
[----:B------:R-:W-:-:S05]  /*06e0*/  LOP3.LUT R2, R2, 0xfffffffe, RZ, 0xc0, !PT ;  /* 0xfffffffe02027812 */ /* 0x000fca00078ec0ff */
[----:B------:R-:W-:Y:S02]  /*06f0*/  IMAD.IADD R2, R5, 0x1, -R2 ;  /* 0x0000000105027824 */ /* 0x000fe400078e0a02 */
[----:B-----5:R-:W-:-:S03]  /*0700*/  IMAD.MOV R18, RZ, RZ, -R3 ;  /* 0x000000ffff127224 */ /* 0x020fc600078e0a03 */
[----:B------:R-:W-:Y:S01]  /*0710*/  ISETP.NE.AND P2, PT, R2, R13, PT ;  /* 0x0000000d0200720c */ /* 0x000fe20003f45270 */
[----:B------:R-:W-:Y:S01]  /*0720*/  IMAD.SHL.U32 R2, R5, 0x4, RZ ;  /* 0x0000000405027824 */ /* 0x000fe200078e00ff */
[----:B-1----:R-:W-:Y:S01]  /*0730*/  @!UP0 ULEA UR8, UR9, UR8, 0x18 ;  /* 0x0000000809088291 */ /* 0x002fe2000f8ec03f */
[----:B---3--:R-:W-:Y:S01]  /*0740*/  IMAD R3, R19, R18, R10 ;  /* 0x0000001213037224 */ /* 0x008fe200078e020a */
[----:B------:R-:W-:Y:S01]  /*0750*/  VOTEU.ALL UP0, P0 ;  /* 0x00000000003f7886 */ /* 0x000fe20000000000 */
[----:B------:R-:W-:Y:S01]  /*0760*/  LOP3.LUT P0, RZ, R6, 0x7, RZ, 0xc0, !PT ;  /* 0x0000000706ff7812 */ /* 0x000fe2000780c0ff */
[----:B------:R-:W-:Y:S01]  /*0770*/  IMAD.MOV.U32 R6, RZ, RZ, 0x1 ;  /* 0x00000001ff067424 */ /* 0x000fe200078e00ff */
[----:B------:R-:W-:Y:S02]  /*0780*/  LOP3.LUT R5, R5, 0xc, R2, 0x78, !PT ;  /* 0x0000000c05057812 */ /* 0x000fe400078e7802 */
[----:B0-----:R-:W-:-:S04]  /*0790*/  ISETP.EQ.U32.AND P4, PT, R7, 0x1, PT ;  /* 0x000000010700780c */ /* 0x001fc80003f82070 */
[C---:B------:R-:W-:Y:S01]  /*07a0*/  @P2 LEA.HI R2, R5.reuse, R5, RZ, 0x1 ;  /* 0x0000000505022211 */ /* 0x040fe200078f08ff */
[----:B------:R-:W0:Y:S02]  /*07b0*/  FENCE.VIEW.ASYNC.S ;  /* 0x00000000000073c6 */ /* 0x000e240000000000 */
[----:B0-----:R0:W1:Y:S01]  /*07c0*/  @!UP0 SYNCS.EXCH.64 URZ, [UR8+0x70], UR4 ;  /* 0x00007004083f85b2 */ /* 0x0010620008000100 */
[----:B------:R-:W-:Y:S02]  /*07d0*/  ISETP.LT.U32.AND P0, PT, R5, 0x2, !P0 ;  /* 0x000000020500780c */ /* 0x000fe40004701070 */
[----:B------:R-:W-:Y:S02]  /*07e0*/  @P2 SHF.R.S32.HI R2, RZ, 0x1, R2 ;  /* 0x00000001ff022819 */ /* 0x000fe40000011402 */
[----:B------:R-:W-:Y:S02]  /*07f0*/  SEL R7, RZ, 0x1, !P0 ;  /* 0x00000001ff077807 */ /* 0x000fe40004000000 */
[----:B------:R-:W-:-:S04]  /*0800*/  @P2 ISETP.NE.AND P3, PT, R2, R3, PT ;  /* 0x000000030200220c */ /* 0x000fc80003f65270 */
[----:B------:R-:W-:Y:S01]  /*0810*/  @P2 SEL R6, RZ, 0x1, P3 ;  /* 0x00000001ff062807 */ /* 0x000fe20001800000 */
[----:B------:R0:W2:Y:S01]  /*0820*/  @!UP1 SYNCS.EXCH.64 URZ, [UR8+0x78], UR4 ;  /* 0x00007804083f95b2 */ /* 0x0000a20008000100 */
[----:B------:R-:W-:Y:S01]  /*0830*/  NOP ;  /* 0x0000000000007918 */ /* 0x000fe20000000000 */
[----:B------:R-:W-:Y:S06]  /*0840*/  @!P4 BRA `(.L_x_3) ;  /* 0x000000000008c947 */ /* 0x000fec0003800000 */
[----:B-12-4-:R-:W-:Y:S01]  /*0850*/  UCGABAR_ARV ;  /* 0x00000000000079c7 */ /* 0x016fe20008000000 */
[----:B------:R-:W-:Y:S05]  /*0860*/  BRA `(.L_x_4) ;  /* 0x0000000000047947 */ /* 0x000fea0003800000 */
.L_x_3:
[----:B-12-4-:R-:W-:Y:S01]  /*0870*/  NOP ;  /* 0x0000000000007918 */ /* 0x016fe20000000000 */
.L_x_4:
[----:B------:R-:W1:Y:S01]  /*0880*/  LDC R2, c[0x0][0x75c] ;  /* 0x0001d700ff027b82 */ /* 0x000e620000000800 */
[----:B------:R-:W-:Y:S01]  /*0890*/  IMAD.MOV.U32 R3, RZ, RZ, RZ ;  /* 0x000000ffff037224 */ /* 0x000fe200078e00ff */
[----:B-1----:R-:W-:Y:S01]  /*08a0*/  ISETP.NE.AND P3, PT, R2, 0x1, PT ;  /* 0x000000010200780c */ /* 0x002fe20003f65270 */
[----:B------:R-:W-:-:S12]  /*08b0*/  IMAD.U32 R2, RZ, RZ, UR10 ;  /* 0x0000000aff027e24 */ /* 0x000fd8000f8e00ff */
[----:B------:R-:W1:Y:S01]  /*08c0*/  @P3 LDC R15, c[0x0][0x10] ;  /* 0x00000400ff0f3b82 */ /* 0x000e620000000800 */
[----:B------:R-:W-:Y:S02]  /*08d0*/  @P3 IMAD.MOV.U32 R11, RZ, RZ, RZ ;  /* 0x000000ffff0b3224 */ /* 0x000fe400078e00ff */
[----:B------:R-:W-:-:S05]  /*08e0*/  @P3 IMAD.MOV.U32 R17, RZ, RZ, RZ ;  /* 0x000000ffff113224 */ /* 0x000fca00078e00ff */
[----:B------:R-:W2:Y:S01]  /*08f0*/  @!P3 LDC R9, c[0x0][0xc] ;  /* 0x00000300ff09bb82 */ /* 0x000ea20000000800 */
[----:B-1----:R-:W-:-:S04]  /*0900*/  @P3 IMAD.WIDE.U32 R14, R15, UR10, R10 ;  /* 0x0000000a0f0e3c25 */ /* 0x002fc8000f8e000a */
[----:B--2---:R-:W-:-:S04]  /*0910*/  @!P3 IMAD.WIDE.U32 R8, R10, R9, R2 ;  /* 0x000000090a08b225 */ /* 0x004fc800078e0002 */
[----:B------:R-:W-:Y:S02]  /*0920*/  @P3 IMAD.MOV.U32 R2, RZ, RZ, R14 ;  /* 0x000000ffff023224 */ /* 0x000fe400078e000e */
[----:B------:R-:W-:Y:S02]  /*0930*/  @P3 IMAD.IADD R3, R15, 0x1, R17 ;  /* 0x000000010f033824 */ /* 0x000fe400078e0211 */
[----:B------:R-:W-:Y:S02]  /*0940*/  @!P3 IMAD.MOV.U32 R2, RZ, RZ, R8 ;  /* 0x000000ffff02b224 */ /* 0x000fe400078e0008 */
[----:B------:R-:W-:Y:S01]  /*0950*/  @!P3 IMAD.MOV.U32 R3, RZ, RZ, R9 ;  /* 0x000000ffff03b224 */ /* 0x000fe200078e0009 */
[----:B------:R-:W-:Y:S06]  /*0960*/  @!P4 BRA `(.L_x_5) ;  /* 0x00000000000cc947 */ /* 0x000fec0003800000 */
[----:B------:R-:W-:Y:S01]  /*0970*/  UCGABAR_WAIT ;  /* 0x0000000000007dc7 */ /* 0x000fe20008000000 */
[----:B------:R-:W-:Y:S01]  /*0980*/  CCTL.IVALL ;  /* 0x00000000ff00798f */ /* 0x000fe20002000000 */
[----:B------:R-:W-:Y:S05]  /*0990*/  BRA `(.L_x_6) ;  /* 0x0000000000047947 */ /* 0x000fea0003800000 */
.L_x_5:
[----:B------:R-:W-:Y:S06]  /*09a0*/  BAR.SYNC.DEFER_BLOCKING 0x0 ;  /* 0x0000000000007b1d */ /* 0x000fec0000010000 */
.L_x_6:
[----:B------:R-:W-:Y:S05]  /*09b0*/  @!P1 BRA `(.L_x_7) ;  /* 0x0000009c008c9947 */ /* 0x000fea0003800000 */
[----:B------:R-:W-:-:S06]  /*09c0*/  UISETP.GT.U32.AND UP0, UPT, UR11, 0x1, UPT ;  /* 0x000000010b00788c */ /* 0x000fcc000bf04070 */
[----:B------:R-:W-:-:S13]  /*09d0*/  PLOP3.LUT P0, PT, PT, PT, UP0, 0x80, 0x0 ;  /* 0x000000000000781c */ /* 0x000fda0003f0f008 */
[----:B0-----:R-:W-:Y:S05]  /*09e0*/  @P0 EXIT ;  /* 0x000000000000094d */ /* 0x001fea0003800000 */
[----:B------:R-:W-:Y:S01]  /*09f0*/  ULDC.64 UR4, c[0x0][0x750] ;  /* 0x0001d40000047ab9 */ /* 0x000fe20000000a00 */
[----:B------:R-:W-:Y:S01]  /*0a00*/  PRMT R14, RZ, 0x7610, R14 ;  /* 0x00007610ff0e7816 */ /* 0x000fe2000000000e */
[----:B------:R-:W-:Y:S01]  /*0a10*/  IMAD.MOV.U32 R9, RZ, RZ, -0x1 ;  /* 0xffffffffff097424 */ /* 0x000fe200078e00ff */
[----:B------:R-:W-:Y:S01]  /*0a20*/  ISETP.GE.U32.AND P0, PT, R2, UR4, PT ;  /* 0x0000000402007c0c */ /* 0x000fe2000bf06070 */
[----:B------:R-:W-:Y:S02]  /*0a30*/  IMAD.MOV.U32 R12, RZ, RZ, -0x1 ;  /* 0xffffffffff0c7424 */ /* 0x000fe400078e00ff */
[----:B------:R-:W-:Y:S01]  /*0a40*/  IMAD.MOV.U32 R8, RZ, RZ, -0x1 ;  /* 0xffffffffff087424 */ /* 0x000fe200078e00ff */
[----:B------:R-:W-:-:S13]  /*0a50*/  ISETP.GE.U32.AND.EX P0, PT, R3, UR5, PT, P0 ;  /* 0x0000000503007c0c */ /* 0x000fda000bf06100 */
[----:B------:R-:W-:Y:S05]  /*0a60*/  @P0 BRA `(.L_x_8) ;  /* 0x0000000400280947 */ /* 0x000fea0003800000 */
[----:B------:R-:W0:Y:S01]  /*0a70*/  LDC.64 R22, c[0x0][0x728] ;  /* 0x0001ca00ff167b82 */ /* 0x000e220000000a00 */
[----:B------:R-:W-:Y:S02]  /*0a80*/  IMAD.MOV.U32 R8, RZ, RZ, R2 ;  /* 0x000000ffff087224 */ /* 0x000fe400078e0002 */
[----:B------:R-:W-:-:S05]  /*0a90*/  IMAD.MOV.U32 R9, RZ, RZ, R3 ;  /* 0x000000ffff097224 */ /* 0x000fca00078e0003 */
[----:B------:R-:W1:Y:S08]  /*0aa0*/  LDC R12, c[0x0][0x730] ;  /* 0x0001cc00ff0c7b82 */ /* 0x000e700000000800 */
[----:B------:R-:W2:Y:S01]  /*0ab0*/  LDC.64 R24, c[0x0][0x720] ;  /* 0x0001c800ff187b82 */ /* 0x000ea20000000a00 */
[----:B0-----:R-:W-:-:S04]  /*0ac0*/  ISETP.NE.U32.AND P0, PT, R22, RZ, PT ;  /* 0x000000ff1600720c */ /* 0x001fc80003f05070 */
[----:B------:R-:W-:-:S13]  /*0ad0*/  ISETP.NE.AND.EX P0, PT, R23, RZ, PT, P0 ;  /* 0x000000ff1700720c */ /* 0x000fda0003f05300 */
[----:B-12---:R-:W-:Y:S05]  /*0ae0*/  @!P0 BRA `(.L_x_9) ;  /* 0x0000000000288947 */ /* 0x006fea0003800000 */
[----:B------:R-:W0:Y:S02]  /*0af0*/  LDC R17, c[0x0][0x734] ;  /* 0x0001cd00ff117b82 */ /* 0x000e240000000800 */
[----:B0-----:R-:W-:-:S05]  /*0b00*/  IADD3 R17, P0, R2, R17, RZ ;  /* 0x0000001102117210 */ /* 0x001fca0007f1e0ff */
[----:B------:R-:W-:-:S04]  /*0b10*/  IMAD.X R21, RZ, RZ, R3, P0 ;  /* 0x000000ffff157224 */ /* 0x000fc800000e0603 */
[----:B------:R-:W-:-:S04]  /*0b20*/  IMAD.WIDE.U32 R8, R21, R22, RZ ;  /* 0x0000001615087225 */ /* 0x000fc800078e00ff */
[----:B------:R-:W-:-:S04]  /*0b30*/  IMAD.WIDE.U32 R14, P0, R17, R23, R8 ;  /* 0x00000017110e7225 */ /* 0x000fc80007800008 */
[----:B------:R-:W-:-:S04]  /*0b40*/  IMAD.WIDE.U32 R8, R17, R22, RZ ;  /* 0x0000001611087225 */ /* 0x000fc800078e00ff */
[----:B------:R-:W-:Y:S01]  /*0b50*/  IMAD.X R17, RZ, RZ, RZ, P0 ;  /* 0x000000ffff117224 */ /* 0x000fe200000e06ff */
[----:B------:R-:W-:Y:S01]  /*0b60*/  IADD3 RZ, P0, R9, R14, RZ ;  /* 0x0000000e09ff7210 */ /* 0x000fe20007f1e0ff */
[----:B------:R-:W-:-:S04]  /*0b70*/  IMAD.MOV.U32 R16, RZ, RZ, R15 ;  /* 0x000000ffff107224 */ /* 0x000fc800078e000f */
[----:B------:R-:W-:-:S08]  /*0b80*/  IMAD.WIDE.U32.X R8, R21, R23, R16, P0 ;  /* 0x0000001715087225 */ /* 0x000fd000000e0410 */
.L_x_9:
[----:B------:R-:W0:Y:S01]  /*0b90*/  LDC.64 R26, c[0x0][0x740] ;  /* 0x0001d000ff1a7b82 */ /* 0x000e220000000a00 */
[-CC-:B------:R-:W-:Y:S02]  /*0ba0*/  SHF.R.U64 R28, R8, R12.reuse, R9.reuse ;  /* 0x0000000c081c7219 */ /* 0x180fe40000001209 */
[----:B------:R-:W-:Y:S02]  /*0bb0*/  SHF.R.U32.HI R8, RZ, R12, R9 ;  /* 0x0000000cff087219 */ /* 0x000fe40000011609 */
[----:B------:R-:W-:-:S03]  /*0bc0*/  IADD3 R11, P0, RZ, -R28, RZ ;  /* 0x8000001cff0b7210 */ /* 0x000fc60007f1e0ff */
[----:B------:R-:W1:Y:S02]  /*0bd0*/  LDC R14, c[0x0][0x718] ;  /* 0x0001c600ff0e7b82 */ /* 0x000e640000000800 */
[----:B------:R-:W-:-:S04]  /*0be0*/  IMAD.X R9, RZ, RZ, ~R8, P0 ;  /* 0x000000ffff097224 */ /* 0x000fc800000e0e08 */
[-C--:B------:R-:W-:Y:S02]  /*0bf0*/  IMAD R12, R9, R24.reuse, RZ ;  /* 0x00000018090c7224 */ /* 0x080fe400078e02ff */
[----:B------:R-:W2:Y:S01]  /*0c00*/  LDC R20, c[0x0][0x708] ;  /* 0x0001c200ff147b82 */ /* 0x000ea20000000800 */
[----:B------:R-:W-:-:S04]  /*0c10*/  IMAD.WIDE.U32 R8, R11, R24, R2 ;  /* 0x000000180b087225 */ /* 0x000fc800078e0002 */
[----:B------:R-:W-:-:S03]  /*0c20*/  IMAD R11, R11, R25, R12 ;  /* 0x000000190b0b7224 */ /* 0x000fc600078e020c */
[----:B------:R-:W3:Y:S01]  /*0c30*/  LDC R22, c[0x0][0x758] ;  /* 0x0001d600ff167b82 */ /* 0x000ee20000000800 */
[----:B------:R-:W-:Y:S01]  /*0c40*/  IMAD.IADD R9, R9, 0x1, R11 ;  /* 0x0000000109097824 */ /* 0x000fe200078e020b */
[----:B0-----:R-:W-:Y:S01]  /*0c50*/  ISETP.NE.U32.AND P0, PT, R26, RZ, PT ;  /* 0x000000ff1a00720c */ /* 0x001fe20003f05070 */
[----:B------:R-:W-:-:S03]  /*0c60*/  IMAD.MOV.U32 R11, RZ, RZ, -0x1 ;  /* 0xffffffffff0b7424 */ /* 0x000fc600078e00ff */
[----:B------:R-:W-:Y:S02]  /*0c70*/  ISETP.NE.AND.EX P0, PT, R27, RZ, PT, P0 ;  /* 0x000000ff1b00720c */ /* 0x000fe40003f05300 */
[----:B------:R-:W0:Y:S01]  /*0c80*/  LDC R21, c[0x0][0x700] ;  /* 0x0001c000ff157b82 */ /* 0x000e220000000800 */
[-CC-:B-1----:R-:W-:Y:S02]  /*0c90*/  SHF.R.U64 R16, R8, R14.reuse, R9.reuse ;  /* 0x0000000e08107219 */ /* 0x182fe40000001209 */
[----:B------:R-:W-:-:S05]  /*0ca0*/  SHF.R.U32.HI R9, RZ, R14, R9 ;  /* 0x0000000eff097219 */ /* 0x000fca0000011609 */
[----:B------:R-:W1:Y:S01]  /*0cb0*/  LDC R23, c[0x0][0x748] ;  /* 0x0001d200ff177b82 */ /* 0x000e620000000800 */
[-CC-:B--2---:R-:W-:Y:S02]  /*0cc0*/  SHF.R.U64 R29, R16, R20.reuse, R9.reuse ;  /* 0x00000014101d7219 */ /* 0x184fe40000001209 */
[----:B------:R-:W-:Y:S01]  /*0cd0*/  SHF.R.U32.HI R9, RZ, R20, R9 ;  /* 0x00000014ff097219 */ /* 0x000fe20000011609 */
[----:B------:R-:W-:Y:S02]  /*0ce0*/  IMAD R20, R19, R18, R10 ;  /* 0x0000001213147224 */ /* 0x000fe400078e020a */
[----:B------:R-:W-:Y:S02]  /*0cf0*/  IMAD.MOV.U32 R19, RZ, RZ, 0x1 ;  /* 0x00000001ff137424 */ /* 0x000fe400078e00ff */
[----:B------:R-:W2:Y:S01]  /*0d00*/  LDC R25, c[0x0][0x738] ;  /* 0x0001ce00ff197b82 */ /* 0x000ea20000000800 */
[-C--:B---3--:R-:W-:Y:S02]  /*0d10*/  SHF.L.U32 R8, R11, R22.reuse, RZ ;  /* 0x000000160b087219 */ /* 0x088fe400000006ff */
[----:B------:R-:W-:-:S02]  /*0d20*/  SHF.R.U64 R18, R29, R22, R9 ;  /* 0x000000161d127219 */ /* 0x000fc40000001209 */
[----:B------:R-:W-:Y:S02]  /*0d30*/  LOP3.LUT R12, RZ, R8, RZ, 0x33, !PT ;  /* 0x00000008ff0c7212 */ /* 0x000fe400078e33ff */
[----:B------:R-:W-:Y:S01]  /*0d40*/  SHF.R.U32.HI R9, RZ, R22, R9 ;  /* 0x00000016ff097219 */ /* 0x000fe20000011609 */
[----:B------:R-:W3:Y:S01]  /*0d50*/  LDC R24, c[0x0][0x710] ;  /* 0x0001c400ff187b82 */ /* 0x000ee20000000800 */
[----:B------:R-:W-:Y:S01]  /*0d60*/  IMAD.MOV.U32 R8, RZ, RZ, R18 ;  /* 0x000000ffff087224 */ /* 0x000fe200078e0012 */
[----:B------:R-:W-:Y:S06]  /*0d70*/  @!P0 BRA `(.L_x_10) ;  /* 0x0000000000288947 */ /* 0x000fec0003800000 */
[----:B------:R-:W4:Y:S02]  /*0d80*/  LDC R15, c[0x0][0x74c] ;  /* 0x0001d300ff0f7b82 */ /* 0x000f240000000800 */
[----:B----4-:R-:W-:-:S05]  /*0d90*/  IADD3 R15, P0, R18, R15, RZ ;  /* 0x0000000f120f7210 */ /* 0x010fca0007f1e0ff */
        /* <DEDUP_REMOVED lines=8> */
.L_x_10:
[----:B-1----:R-:W-:Y:S01]  /*0e20*/  SHF.R.U64 R10, R8, R23, R9 ;  /* 0x00000017080a7219 */ /* 0x002fe20000001209 */
[----:B0-----:R-:W-:Y:S01]  /*0e30*/  VIADD R11, R21, 0xffffffff ;  /* 0xffffffff150b7836 */ /* 0x001fe20000000000 */
[----:B------:R-:W-:Y:S01]  /*0e40*/  SHF.L.U32 R8, R19, R22, RZ ;  /* 0x0000001613087219 */ /* 0x000fe200000006ff */
[----:B------:R-:W-:Y:S01]  /*0e50*/  IMAD.MOV.U32 R14, RZ, RZ, 0x1 ;  /* 0x00000001ff0e7424 */ /* 0x000fe200078e00ff */
[----:B------:R-:W-:Y:S01]  /*0e60*/  LOP3.LUT R9, R29, R12, RZ, 0xc0, !PT ;  /* 0x0000000c1d097212 */ /* 0x000fe200078ec0ff */
[----:B------:R-:W-:Y:S01]  /*0e70*/  IMAD.MOV R12, RZ, RZ, -R10 ;  /* 0x000000ffff0c7224 */ /* 0x000fe200078e0a0a */
[----:B------:R-:W-:Y:S02]  /*0e80*/  SEL R13, R13, R20, !P3 ;  /* 0x000000140d0d7207 */ /* 0x000fe40005800000 */
[----:B------:R-:W-:Y:S01]  /*0e90*/  LOP3.LUT R11, R16, R11, RZ, 0xc0, !PT ;  /* 0x0000000b100b7212 */ /* 0x000fe200078ec0ff */
[----:B------:R-:W-:Y:S02]  /*0ea0*/  IMAD R10, R8, R10, R9 ;  /* 0x0000000a080a7224 */ /* 0x000fe400078e0209 */
[----:B--2---:R-:W-:-:S02]  /*0eb0*/  IMAD R8, R12, R25, R18 ;  /* 0x000000190c087224 */ /* 0x004fc400078e0212 */
[----:B---3--:R-:W-:Y:S02]  /*0ec0*/  IMAD R13, R10, R24, R13 ;  /* 0x000000180a0d7224 */ /* 0x008fe400078e020d */
[----:B------:R-:W-:-:S05]  /*0ed0*/  IMAD R8, R8, R21, R11 ;  /* 0x0000001508087224 */ /* 0x000fca00078e020b */
[----:B------:R-:W-:Y:S02]  /*0ee0*/  SEL R12, R8, R13, !P3 ;  /* 0x0000000d080c7207 */ /* 0x000fe40005800000 */
[----:B------:R-:W-:Y:S01]  /*0ef0*/  SEL R9, R13, R8, !P3 ;  /* 0x000000080d097207 */ /* 0x000fe20005800000 */
[----:B------:R-:W-:-:S07]  /*0f00*/  IMAD.MOV.U32 R8, RZ, RZ, R28 ;  /* 0x000000ffff087224 */ /* 0x000fce00078e001c */
.L_x_8:
[----:B------:R-:W-:-:S08]  /*0f10*/  NOP ;  /* 0x0000000000007918 */ /* 0x000fd00000000000 */
[----:B------:R-:W0:Y:S02]  /*0f20*/  USETMAXREG.TRY_ALLOC.CTAPOOL UP0, 0xe8 ;  /* 0x000000e8000079c8 */ /* 0x000e240008000600 */
[----:B0-----:R-:W-:-:S13]  /*0f30*/  PLOP3.LUT P0, PT, PT, PT, UP0, 0x80, 0x0 ;  /* 0x000000000000781c */ /* 0x001fda0003f0f008 */
[----:B------:R-:W-:Y:S05]  /*0f40*/  @!P0 BRA `(.L_x_8) ;  /* 0xfffffffc00f08947 */ /* 0x000fea000383ffff */
[----:B------:R-:W-:Y:S01]  /*0f50*/  ULDC.64 UR4, c[0x0][0x698] ;  /* 0x0001a60000047ab9 */ /* 0x000fe20000000a00 */
[----:B------:R-:W-:Y:S01]  /*0f60*/  ULDC.64 UR14, c[0x0][0x208] ;  /* 0x00008200000e7ab9 */ /* 0x000fe20000000a00 */
[----:B------:R-:W-:-:S04]  /*0f70*/  ISETP.NE.U32.AND P0, PT, RZ, UR4, PT ;  /* 0x00000004ff007c0c */ /* 0x000fc8000bf05070 */
[----:B------:R-:W-:-:S13]  /*0f80*/  ISETP.NE.AND.EX P0, PT, RZ, UR5, PT, P0 ;  /* 0x00000005ff007c0c */ /* 0x000fda000bf05300 */
[----:B------:R-:W-:Y:S05]  /*0f90*/  @!P0 BRA `(.L_x_11) ;  /* 0x0000000000208947 */ /* 0x000fea0003800000 */
[----:B------:R-:W0:Y:S02]  /*0fa0*/  LDC.64 R10, c[0x0][0x698] ;  /* 0x0001a600ff0a7b82 */ /* 0x000e240000000a00 */
[----:B0-----:R-:W2:Y:S02]  /*0fb0*/  LDG.E.64 R10, desc[UR14][R10.64] ;  /* 0x0000000e0a0a7981 */ /* 0x001ea4000c1e1b00 */
[----:B--2---:R-:W-:-:S04]  /*0fc0*/  ISETP.NE.U32.AND P0, PT, R10, RZ, PT ;  /* 0x000000ff0a00720c */ /* 0x004fc80003f05070 */
[----:B------:R-:W-:-:S13]  /*0fd0*/  ISETP.NE.AND.EX P0, PT, R11, RZ, PT, P0 ;  /* 0x000000ff0b00720c */ /* 0x000fda0003f05300 */
[----:B------:R-:W-:Y:S05]  /*0fe0*/  @!P0 BRA `(.L_x_11) ;  /* 0x00000000000c8947 */ /* 0x000fea0003800000 */
[----:B------:R-:W2:Y:S02]  /*0ff0*/  LD.E R10, desc[UR14][R10.64] ;  /* 0x0000000e0a0a7980 */ /* 0x000ea4000c101900 */
[----:B--2---:R-:W-:Y:S01]  /*1000*/  R2UR UR19, R10 ;  /* 0x000000000a1372ca */ /* 0x004fe200000e0000 */
[----:B------:R-:W-:-:S14]  /*1010*/  BRA `(.L_x_12) ;  /* 0x0000000000247947 */ /* 0x000fdc0003800000 */
.L_x_11:
[----:B------:R-:W-:Y:S02]  /*1020*/  ULDC.64 UR4, c[0x0][0x688] ;  /* 0x0001a20000047ab9 */ /* 0x000fe40000000a00 */
[----:B------:R-:W-:-:S04]  /*1030*/  ISETP.NE.U32.AND P0, PT, RZ, UR4, PT ;  /* 0x00000004ff007c0c */ /* 0x000fc8000bf05070 */
[----:B------:R-:W-:-:S13]  /*1040*/  ISETP.NE.AND.EX P0, PT, RZ, UR5, PT, P0 ;  /* 0x00000005ff007c0c */ /* 0x000fda000bf05300 */
[----:B------:R-:W-:Y:S05]  /*1050*/  @!P0 BRA `(.L_x_13) ;  /* 0x0000000000108947 */ /* 0x000fea0003800000 */
[----:B------:R-:W0:Y:S02]  /*1060*/  LDC.64 R10, c[0x0][0x688] ;  /* 0x0001a200ff0a7b82 */ /* 0x000e240000000a00 */
[----:B0-----:R-:W2:Y:S02]  /*1070*/  LDG.E R10, desc[UR14][R10.64] ;  /* 0x0000000e0a0a7981 */ /* 0x001ea4000c1e1900 */
[----:B--2---:R-:W-:Y:S01]  /*1080*/  R2UR UR19, R10 ;  /* 0x000000000a1372ca */ /* 0x004fe200000e0000 */
[----:B------:R-:W-:-:S14]  /*1090*/  BRA `(.L_x_12) ;  /* 0x0000000000047947 */ /* 0x000fdc0003800000 */
.L_x_13:
[----:B------:R-:W-:-:S05]  /*10a0*/  ULDC UR19, c[0x0][0x680] ;  /* 0x0001a00000137ab9 */ /* 0x000fca0000000800 */
.L_x_12:
[----:B------:R-:W-:Y:S02]  /*10b0*/  ULDC.64 UR4, c[0x0][0x6a0] ;  /* 0x0001a80000047ab9 */ /* 0x000fe40000000a00 */
        /* <DEDUP_REMOVED lines=11> */
.L_x_14:
        /* <DEDUP_REMOVED lines=8> */
.L_x_16:
[----:B------:R-:W-:-:S05]  /*11f0*/  ULDC UR18, c[0x0][0x684] ;  /* 0x0001a10000127ab9 */ /* 0x000fca0000000800 */
.L_x_15:
[----:B------:R-:W-:-:S13]  /*1200*/  LOP3.LUT P0, RZ, R14, 0xff, RZ, 0xc0, !PT ;  /* 0x000000ff0eff7812 */ /* 0x000fda000780c0ff */
[----:B------:R-:W-:Y:S05]  /*1210*/  @!P0 EXIT ;  /* 0x000000000000894d */ /* 0x000fea0003800000 */
[----:B------:R-:W-:Y:S01]  /*1220*/  ULDC UR4, c[0x0][0x28c] ;  /* 0x0000a30000047ab9 */ /* 0x000fe20000000800 */
[----:B------:R-:W-:Y:S02]  /*1230*/  ULOP3.LUT UR20, UR6, 0x1, URZ, 0xfc, !UPT ;  /* 0x0000000106147892 */ /* 0x000fe4000f8efc3f */
[----:B------:R-:W-:-:S04]  /*1240*/  UIADD3 UR4, UR4, 0x3f, URZ ;  /* 0x0000003f04047890 */ /* 0x000fc8000fffe03f */
[----:B------:R-:W-:-:S04]  /*1250*/  USHF.R.S32.HI UR5, URZ, 0x1f, UR4 ;  /* 0x0000001f3f057899 */ /* 0x000fc80008011404 */
[----:B------:R-:W-:-:S03]  /*1260*/  ULEA.HI UR5, UR5, UR4, URZ, 0x6 ;  /* 0x0000000405057291 */ /* 0x000fc6000f8f303f */
[----:B------:R-:W-:Y:S01]  /*1270*/  UMOV UR4, URZ ;  /* 0x0000003f00047c82 */ /* 0x000fe20008000000 */
[----:B------:R-:W-:-:S03]  /*1280*/  USHF.R.S32.HI UR7, URZ, 0x6, UR5 ;  /* 0x000000063f077899 */ /* 0x000fc60008011405 */
[----:B------:R-:W-:-:S09]  /*1290*/  UMOV UR5, URZ ;  /* 0x0000003f00057c82 */ /* 0x000fd20008000000 */
.L_x_281:
[----:B------:R-:W-:Y:S02]  /*12a0*/  LOP3.LUT R10, R0, 0x80, RZ, 0xc0, !PT ;  /* 0x00000080000a7812 */ /* 0x000fe400078ec0ff */
[----:B------:R-:W-:Y:S02]  /*12b0*/  CS2R R86, SRZ ;  /* 0x0000000000567805 */ /* 0x000fe4000001ff00 */
[----:B-1----:R-:W-:Y:S02]  /*12c0*/  CS2R R88, SRZ ;  /* 0x0000000000587805 */ /* 0x002fe4000001ff00 */
[----:B------:R-:W-:Y:S02]  /*12d0*/  CS2R R90, SRZ ;  /* 0x00000000005a7805 */ /* 0x000fe4000001ff00 */
[----:B------:R-:W-:Y:S02]  /*12e0*/  SHF.R.U32.HI R11, RZ, 0x7, R10 ;  /* 0x00000007ff0b7819 */ /* 0x000fe4000001160a */
[----:B------:R-:W-:-:S02]  /*12f0*/  CS2R R92, SRZ ;  /* 0x00000000005c7805 */ /* 0x000fc4000001ff00 */
[----:B------:R-:W-:Y:S02]  /*1300*/  VIMNMX R10, RZ, UR7, PT ;  /* 0x00000007ff0a7c48 */ /* 0x000fe4000bfe0100 */
[----:B---3--:R-:W-:Y:S02]  /*1310*/  CS2R R94, SRZ ;  /* 0x00000000005e7805 */ /* 0x008fe4000001ff00 */
[----:B------:R-:W-:Y:S02]  /*1320*/  CS2R R96, SRZ ;  /* 0x0000000000607805 */ /* 0x000fe4000001ff00 */
[----:B------:R-:W-:Y:S01]  /*1330*/  CS2R R98, SRZ ;  /* 0x0000000000627805 */ /* 0x000fe2000001ff00 */
[----:B------:R-:W0:Y:S01]  /*1340*/  SHFL.IDX PT, R11, R11, RZ, 0x1f ;  /* 0x00001fff0b0b7589 */ /* 0x000e2200000e0000 */
[----:B------:R-:W-:Y:S02]  /*1350*/  IADD3 R10, -R10, UR7, RZ ;  /* 0x000000070a0a7c10 */ /* 0x000fe4000fffe1ff */
[----:B------:R-:W-:-:S02]  /*1360*/  CS2R R100, SRZ ;  /* 0x0000000000647805 */ /* 0x000fc4000001ff00 */
[----:B------:R-:W-:Y:S02]  /*1370*/  CS2R R102, SRZ ;  /* 0x0000000000667805 */ /* 0x000fe4000001ff00 */
[----:B------:R-:W-:Y:S02]  /*1380*/  CS2R R104, SRZ ;  /* 0x0000000000687805 */ /* 0x000fe4000001ff00 */
[----:B------:R-:W-:Y:S02]  /*1390*/  ISETP.GE.AND P0, PT, R10, 0x1, PT ;  /* 0x000000010a00780c */ /* 0x000fe40003f06270 */
[----:B------:R-:W-:Y:S02]  /*13a0*/  CS2R R106, SRZ ;  /* 0x00000000006a7805 */ /* 0x000fe4000001ff00 */
[----:B------:R-:W-:Y:S02]  /*13b0*/  CS2R R108, SRZ ;  /* 0x00000000006c7805 */ /* 0x000fe4000001ff00 */
[----:B------:R-:W-:-:S02]  /*13c0*/  CS2R R110, SRZ ;  /* 0x00000000006e7805 */ /* 0x000fc4000001ff00 */
[----:B------:R-:W-:Y:S02]  /*13d0*/  CS2R R112, SRZ ;  /* 0x0000000000707805 */ /* 0x000fe4000001ff00 */
[----:B------:R-:W-:Y:S02]  /*13e0*/  CS2R R114, SRZ ;  /* 0x0000000000727805 */ /* 0x000fe4000001ff00 */
[----:B------:R-:W-:Y:S02]  /*13f0*/  CS2R R116, SRZ ;  /* 0x0000000000747805 */ /* 0x000fe4000001ff00 */
        /* <DEDUP_REMOVED lines=12> */
[----:B0-----:R-:W-:Y:S02]  /*14c0*/  R2UR UR8, R11 ;  /* 0x000000000b0872ca */ /* 0x001fe400000e0000 */
        /* <DEDUP_REMOVED lines=35> */
[----:B------:R-:W-:Y:S01]  /*1700*/  CS2R R84, SRZ ;  /* 0x0000000000547805 */ /* 0x000fe2000001ff00 */
[----:B--2-4-:R-:W-:Y:S06]  /*1710*/  @!P0 BRA `(.L_x_17) ;  /* 0x0000000400608947 */ /* 0x014fec0003800000 */
[----:B------:R-:W0:Y:S01]  /*1720*/  S2UR UR11, SR_CgaCtaId ;  /* 0x00000000000b79c3 */ /* 0x000e220000008800 */
[----:B------:R-:W-:Y:S01]  /*1730*/  ULEA.HI UR9, UR8, UR8, URZ, 0x1 ;  /* 0x0000000808097291 */ /* 0x000fe2000f8f083f */
[----:B------:R-:W-:Y:S01]  /*1740*/  IMAD.U32 R17, RZ, RZ, UR4 ;  /* 0x00000004ff117e24 */ /* 0x000fe2000f8e00ff */
[----:B------:R-:W-:Y:S01]  /*1750*/  UMOV UR10, 0x400 ;  /* 0x00000400000a7882 */ /* 0x000fe20000000000 */
[----:B------:R-:W-:Y:S01]  /*1760*/  IMAD.U32 R11, RZ, RZ, UR5 ;  /* 0x00000005ff0b7e24 */ /* 0x000fe2000f8e00ff */
[----:B------:R-:W-:Y:S02]  /*1770*/  ULOP3.LUT UR9, UR9, 0xffffe, URZ, 0xc0, !UPT ;  /* 0x000ffffe09097892 */ /* 0x000fe4000f8ec03f */
[----:B------:R-:W-:Y:S02]  /*1780*/  UPLOP3.LUT UP0, UPT, UPT, UPT, UPT, 0x40, 0x0 ;  /* 0x000000000000789c */ /* 0x000fe40003f0e870 */
[----:B------:R-:W-:Y:S01]  /*1790*/  UIADD3 UR9, UR8, -UR9, URZ ;  /* 0x8000000908097290 */ /* 0x000fe2000fffe03f */
[----:B------:R-:W-:Y:S01]  /*17a0*/  UMOV UR13, UR5 ;  /* 0x00000005000d7c82 */ /* 0x000fe20008000000 */
[----:B0-----:R-:W-:-:S04]  /*17b0*/  ULEA UR10, UR11, UR10, 0x18 ;  /* 0x0000000a0b0a7291 */ /* 0x001fc8000f8ec03f */
[----:B------:R-:W-:-:S04]  /*17c0*/  ULEA UR9, UR9, UR10, 0xc ;  /* 0x0000000a09097291 */ /* 0x000fc8000f8e603f */
[----:B------:R-:W-:-:S04]  /*17d0*/  UIADD3 UR9, UR9, 0x180, URZ ;  /* 0x0000018009097890 */ /* 0x000fc8000fffe03f */
[----:B------:R-:W-:-:S04]  /*17e0*/  USHF.R.U32.HI UR9, URZ, 0x4, UR9 ;  /* 0x000000043f097899 */ /* 0x000fc80008011609 */
[----:B------:R-:W-:-:S12]  /*17f0*/  ULOP3.LUT UR12, UR9, 0x3fff, URZ, 0xc0, !UPT ;  /* 0x00003fff090c7892 */ /* 0x000fd8000f8ec03f */
.L_x_24:
[----:B------:R-:W-:-:S06]  /*1800*/  UISETP.NE.AND UP1, UPT, UR20, 0x3, UPT ;  /* 0x000000031400788c */ /* 0x000fcc000bf25270 */
[----:B------:R-:W-:-:S13]  /*1810*/  PLOP3.LUT P1, PT, PT, PT, UP1, 0x80, 0x0 ;  /* 0x000000000000781c */ /* 0x000fda0003f2f018 */
[----:B0-----:R-:W-:Y:S05]  /*1820*/  @!P1 BRA `(.L_x_18) ;  /* 0x0000000000049947 */ /* 0x001fea0003800000 */
[----:B------:R-:W-:Y:S01]  /*1830*/  BPT.TRAP 0x1 ;  /* 0x000000040000795c */ /* 0x000fe20000300000 */
.L_x_18:
[----:B------:R-:W0:Y:S01]  /*1840*/  S2UR UR9, SR_CgaCtaId ;  /* 0x00000000000979c3 */ /* 0x000e220000008800 */
[----:B------:R-:W-:Y:S01]  /*1850*/  UMOV UR8, 0x400 ;  /* 0x0000040000087882 */ /* 0x000fe20000000000 */
[----:B------:R-:W-:Y:S01]  /*1860*/  SHF.L.U32 R15, R17, 0x1f, RZ ;  /* 0x0000001f110f7819 */ /* 0x000fe200000006ff */
[----:B0-----:R-:W-:-:S04]  /*1870*/  ULEA UR21, UR9, UR8, 0x18 ;  /* 0x0000000809157291 */ /* 0x001fc8000f8ec03f */
[----:B------:R-:W-:-:S09]  /*1880*/  ULEA UR8, UR13, UR21, 0x3 ;  /* 0x000000150d087291 */ /* 0x000fd2000f8e183f */
[----:B------:R0:W1:Y:S01]  /*1890*/  SYNCS.PHASECHK.TRANS64.TRYWAIT P0, [UR8], R15 ;  /* 0x0000000fff0075a7 */ /* 0x0000620008000148 */
[----:B------:R-:W-:Y:S05]  /*18a0*/  @!P1 BRA `(.L_x_19) ;  /* 0x0000000000049947 */ /* 0x000fea0003800000 */
[----:B------:R-:W-:Y:S01]  /*18b0*/  BPT.TRAP 0x1 ;  /* 0x000000040000795c */ /* 0x000fe20000300000 */
.L_x_19:
[C---:B------:R-:W-:Y:S02]  /*18c0*/  IMAD.SHL.U32 R13, R0.reuse, 0x20, RZ ;  /* 0x00000020000d7824 */ /* 0x040fe400078e00ff */
[C---:B------:R-:W-:Y:S02]  /*18d0*/  IMAD.SHL.U32 R14, R0.reuse, 0x200, RZ ;  /* 0x00000200000e7824 */ /* 0x040fe400078e00ff */
[----:B------:R-:W-:Y:S01]  /*18e0*/  IMAD.SHL.U32 R16, R0, 0x10, RZ ;  /* 0x0000001000107824 */ /* 0x000fe200078e00ff */
[----:B------:R-:W-:-:S04]  /*18f0*/  LOP3.LUT R13, R13, 0x1c00, RZ, 0xc0, !PT ;  /* 0x00001c000d0d7812 */ /* 0x000fc800078ec0ff */
[----:B------:R-:W-:Y:S01]  /*1900*/  LOP3.LUT R13, R13, 0x200, R14, 0xf8, !PT ;  /* 0x000002000d0d7812 */ /* 0x000fe200078ef80e */
[----:B------:R-:W-:-:S03]  /*1910*/  IMAD.U32 R14, RZ, RZ, UR13 ;  /* 0x0000000dff0e7e24 */ /* 0x000fc6000f8e00ff */
[----:B------:R-:W-:-:S04]  /*1920*/  LOP3.LUT R13, R13, 0x1c0, R16, 0xf8, !PT ;  /* 0x000001c00d0d7812 */ /* 0x000fc800078ef810 */
[----:B------:R-:W-:-:S05]  /*1930*/  SHF.R.U32.HI R13, RZ, 0x3, R13 ;  /* 0x00000003ff0d7819 */ /* 0x000fca000001160d */
[----:B------:R-:W-:Y:S01]  /*1940*/  IMAD R13, R14, 0x800, R13 ;  /* 0x000008000e0d7824 */ /* 0x000fe200078e020d */
[----:B-1----:R-:W-:Y:S06]  /*1950*/  @P0 BRA `(.L_x_20) ;  /* 0x0000000000080947 */ /* 0x002fec0003800000 */
[----:B------:R-:W1:Y:S02]  /*1960*/  SYNCS.PHASECHK.TRANS64.TRYWAIT P0, [UR8], R15 ;  /* 0x0000000fff0075a7 */ /* 0x000e640008000148 */
[----:B-1----:R-:W-:Y:S05]  /*1970*/  @!P0 BRA `(.L_x_21) ;  /* 0x000000a4008c8947 */ /* 0x002fea0003800000 */
.L_x_20:
[----:B------:R-:W-:Y:S01]  /*1980*/  LDS.64 R152, [R13+UR21+0x30180] ;  /* 0x030180150d987984 */ /* 0x000fe20008000a00 */
[----:B------:R-:W-:Y:S02]  /*1990*/  UIADD3 UR8, UR21, 0x18180, URZ ;  /* 0x0001818015087890 */ /* 0x000fe4000fffe03f */
[----:B------:R-:W-:Y:S01]  /*19a0*/  ULOP3.LUT UR16, UR12, 0x10000, URZ, 0xfc, !UPT ;  /* 0x000100000c107892 */ /* 0x000fe2000f8efc3f */
[----:B------:R-:W2:Y:S01]  /*19b0*/  LDS.64 R154, [R13+UR21+0x30580] ;  /* 0x030580150d9a7984 */ /* 0x000ea20008000a00 */
[----:B------:R-:W-:Y:S02]  /*19c0*/  USHF.R.U32.HI UR8, URZ, 0x4, UR8 ;  /* 0x000000043f087899 */ /* 0x000fe40008011608 */
[----:B------:R-:W-:Y:S02]  /*19d0*/  ULEA UR16, UR13, UR16, 0xa ;  /* 0x000000100d107291 */ /* 0x000fe4000f8e503f */
[----:B------:R-:W-:Y:S01]  /*19e0*/  ULOP3.LUT UR8, UR8, 0x3fff, URZ, 0xc0, !UPT ;  /* 0x00003fff08087892 */ /* 0x000fe2000f8ec03f */
[----:B------:R-:W-:Y:S01]  /*19f0*/  UMOV UR9, 0x80000020 ;  /* 0x8000002000097882 */ /* 0x000fe20000000000 */
[----:B------:R-:W-:-:S02]  /*1a00*/  UMOV UR11, 0x40000040 ;  /* 0x40000040000b7882 */ /* 0x000fc40000000000 */
[----:B------:R-:W-:-:S04]  /*1a10*/  ULOP3.LUT UR8, UR8, 0x10000, URZ, 0xfc, !UPT ;  /* 0x0001000008087892 */ /* 0x000fc8000f8efc3f */
[----:B------:R-:W-:-:S03]  /*1a20*/  ULEA UR17, UR13, UR8, 0xa ;  /* 0x000000080d117291 */ /* 0x000fc6000f8e503f */
[----:B------:R-:W-:-:S04]  /*1a30*/  UMOV UR8, UR16 ;  /* 0x0000001000087c82 */ /* 0x000fc80008000000 */
[----:B------:R-:W-:Y:S01]  /*1a40*/  UMOV UR10, UR17 ;  /* 0x00000011000a7c82 */ /* 0x000fe20008000000 */
[----:B--2---:R-:W-:-:S06]  /*1a50*/  WARPGROUP.ARRIVE ;  /* 0x00000000000079c5 */ /* 0x004fcc0000000000 */
[----:B------:R-:W-:Y:S01]  /*1a60*/  HGMMA.SP.64x128x32.F32 R88, gdesc[UR8], R88, UP0, R152, 0x0 ;  /* 0x09e09800085879f0 */ /* 0x000fe2000bf00a58 */
[----:B------:R-:W-:Y:S01]  /*1a70*/  UIADD3 UR8, UR16, 0x200, URZ ;  /* 0x0000020010087890 */ /* 0x000fe2000fffe03f */
[----:B------:R-:W-:-:S14]  /*1a80*/  UMOV UR9, 0x80000020 ;  /* 0x8000002000097882 */ /* 0x000fdc0000000000 */
[----:B------:R-:W-:Y:S01]  /*1a90*/  HGMMA.SP.64x128x32.F32 R24, gdesc[UR8], R24, UP0, R154, 0x0 ;  /* 0x09e09a00081879f0 */ /* 0x000fe2000bf00a18 */
[----:B------:R-:W-:Y:S02]  /*1aa0*/  UIADD3 UR8, UR16, 0x2, URZ ;  /* 0x0000000210087890 */ /* 0x000fe4000fffe03f */
[----:B------:R-:W-:Y:S01]  /*1ab0*/  UIADD3 UR10, UR17, 0x4, URZ ;  /* 0x00000004110a7890 */ /* 0x000fe2000fffe03f */
[----:B------:R-:W-:Y:S01]  /*1ac0*/  UMOV UR9, 0x80000020 ;  /* 0x8000002000097882 */ /* 0x000fe20000000000 */
[----:B------:R-:W-:-:S11]  /*1ad0*/  UMOV UR11, 0x40000040 ;  /* 0x40000040000b7882 */ /* 0x000fd60000000000 */
[----:B------:R-:W-:Y:S01]  /*1ae0*/  HGMMA.SP.64x128x32.F32 R88, gdesc[UR8], R88, R153, 0x0 ;  /* 0x09e09900085879f0 */ /* 0x000fe20008700a58 */
[----:B------:R-:W-:Y:S01]  /*1af0*/  UIADD3 UR8, UR16, 0x202, URZ ;  /* 0x0000020210087890 */ /* 0x000fe2000fffe03f */
[----:B------:R-:W-:-:S14]  /*1b00*/  UMOV UR9, 0x80000020 ;  /* 0x8000002000097882 */ /* 0x000fdc0000000000 */
[----:B------:R-:W-:Y:S03]  /*1b10*/  HGMMA.SP.64x128x32.F32 R24, gdesc[UR8], R24, R155, 0x0, gsb0 ;  /* 0x09e09b00081879f0 */ /* 0x000fe60008000a18 */
[----:B------:R-:W-:Y:S02]  /*1b20*/  WARPGROUP.DEPBAR.LE gsb0, 0x0 ;  /* 0x00008000000079c5 */ /* 0x000fe40000010000 */
[----:B------:R-:W-:Y:S05]  /*1b30*/  @!P1 BRA `(.L_x_22) ;  /* 0x0000000000049947 */ /* 0x000fea0003800000 */
[----:B------:R-:W-:Y:S01]  /*1b40*/  BPT.TRAP 0x1 ;  /* 0x000000040000795c */ /* 0x000fe20000300000 */
.L_x_22:
[----:B------:R-:W-:Y:S01]  /*1b50*/  LOP3.LUT P0, RZ, R6, R7, RZ, 0xc0, !PT ;  /* 0x0000000706ff7212 */ /* 0x000fe2000780c0ff */
[----:B------:R-:W-:-:S12]  /*1b60*/  UISETP.GT.U32.AND UP0, UPT, UR6, 0x1, UPT ;  /* 0x000000010600788c */ /* 0x000fd8000bf04070 */
[----:B------:R-:W-:-:S05]  /*1b70*/  @P0 LEA R13, R11, UR21, 0x3 ;  /* 0x000000150b0d0c11 */ /* 0x000fca000f8e18ff */
[----:B-1----:R-:W-:-:S05]  /*1b80*/  @P0 VIADD R14, R13, 0x30 ;  /* 0x000000300d0e0836 */ /* 0x002fca0000000000 */
[----:B------:R-:W-:-:S04]  /*1b90*/  @P0 PRMT R14, R5, 0x654, R14 ;  /* 0x00000654050e0816 */ /* 0x000fc8000000000e */
[----:B------:R1:W-:Y:S01]  /*1ba0*/  @P0 SYNCS.ARRIVE.TRANS64.RED.A1T0 RZ, [R14+URZ], RZ ;  /* 0x000000ff0eff09a7 */ /* 0x0003e2000810043f */
[----:B------:R-:W-:-:S13]  /*1bb0*/  PLOP3.LUT P0, PT, PT, PT, UP0, 0x80, 0x0 ;  /* 0x000000000000781c */ /* 0x000fda0003f0f008 */
[----:B-1----:R-:W-:Y:S05]  /*1bc0*/  @P0 BRA `(.L_x_23) ;  /* 0x0000000000040947 */ /* 0x002fea0003800000 */
[----:B------:R-:W-:Y:S01]  /*1bd0*/  BPT.TRAP 0x1 ;  /* 0x000000040000795c */ /* 0x000fe20000300000 */
.L_x_23:
[----:B------:R-:W-:Y:S01]  /*1be0*/  UIADD3 UR13, UR13, 0x1, URZ ;  /* 0x000000010d0d7890 */ /* 0x000fe2000fffe03f */
[C---:B------:R-:W-:Y:S01]  /*1bf0*/  ISETP.GT.AND P1, PT, R10.reuse, 0x1, PT ;  /* 0x000000010a00780c */ /* 0x040fe20003f24270 */
[----:B------:R-:W-:Y:S02]  /*1c00*/  VIADD R11, R11, 0x1 ;  /* 0x000000010b0b7836 */ /* 0x000fe40000000000 */
[----:B------:R-:W-:Y:S01]  /*1c10*/  UISETP.NE.AND UP0, UPT, UR13, 0x6, UPT ;  /* 0x000000060d00788c */ /* 0x000fe2000bf05270 */
[----:B------:R-:W-:Y:S02]  /*1c20*/  VIADD R10, R10, 0xffffffff ;  /* 0xffffffff0a0a7836 */ /* 0x000fe40000000000 */
[C---:B------:R-:W-:Y:S01]  /*1c30*/  ISETP.NE.AND P0, PT, R11.reuse, 0x6, PT ;  /* 0x000000060b00780c */ /* 0x040fe20003f05270 */
[----:B------:R-:W-:Y:S02]  /*1c40*/  USEL UR8, URZ, 0x1, UP0 ;  /* 0x000000013f087887 */ /* 0x000fe40008000000 */
[----:B------:R-:W-:Y:S01]  /*1c50*/  USEL UR13, UR13, URZ, UP0 ;  /* 0x0000003f0d0d7287 */ /* 0x000fe20008000000 */
[----:B------:R-:W-:Y:S01]  /*1c60*/  SEL R11, R11, RZ, P0 ;  /* 0x000000ff0b0b7207 */ /* 0x000fe20000000000 */
[----:B------:R-:W-:-:S02]  /*1c70*/  UPLOP3.LUT UP0, UPT, UPT, UPT, UPT, 0x80, 0x0 ;  /* 0x000000000000789c */ /* 0x000fc40003f0f070 */
[----:B------:R-:W-:Y:S01]  /*1c80*/  LOP3.LUT R17, R17, UR8, RZ, 0x3c, !PT ;  /* 0x0000000811117c12 */ /* 0x000fe2000f8e3cff */
[----:B------:R-:W-:Y:S08]  /*1c90*/  @P1 BRA `(.L_x_24) ;  /* 0xfffffff800d81947 */ /* 0x000ff0000383ffff */
.L_x_17:
[----:B------:R-:W1:Y:S01]  /*1ca0*/  LDC R18, c[0x0][0x288] ;  /* 0x0000a200ff127b82 */ /* 0x000e620000000800 */
[----:B------:R-:W-:Y:S01]  /*1cb0*/  LOP3.LUT R10, R0, 0x60, RZ, 0xc0, !PT ;  /* 0x00000060000a7812 */ /* 0x000fe200078ec0ff */
[----:B------:R-:W-:Y:S01]  /*1cc0*/  UIADD3 UR5, UR7, UR5, URZ ;  /* 0x0000000507057290 */ /* 0x000fe2000fffe03f */
[----:B------:R-:W-:Y:S01]  /*1cd0*/  SHF.R.U32.HI R11, RZ, 0x2, R0 ;  /* 0x00000002ff0b7819 */ /* 0x000fe20000011600 */
[----:B------:R-:W-:Y:S01]  /*1ce0*/  ULDC UR11, c[0x0][0x284] ;  /* 0x0000a100000b7ab9 */ /* 0x000fe20000000800 */
[----:B------:R-:W-:Y:S01]  /*1cf0*/  SHF.R.U32.HI R10, RZ, 0x5, R10 ;  /* 0x00000005ff0a7819 */ /* 0x000fe2000001160a */
[----:B------:R-:W-:Y:S01]  /*1d00*/  UISETP.GT.U32.AND UP0, UPT, UR5, 0x5, UPT ;  /* 0x000000050500788c */ /* 0x000fe2000bf04070 */
[----:B------:R-:W-:Y:S01]  /*1d10*/  LOP3.LUT R11, R11, 0x7, RZ, 0xc0, !PT ;  /* 0x000000070b0b7812 */ /* 0x000fe200078ec0ff */
[----:B------:R-:W-:Y:S01]  /*1d20*/  UISETP.GE.U32.AND UP1, UPT, UR7, 0x6, UPT ;  /* 0x000000060700788c */ /* 0x000fe2000bf26070 */
[----:B------:R-:W-:Y:S01]  /*1d30*/  SHF.R.U32.HI R14, RZ, 0x1, R0 ;  /* 0x00000001ff0e7819 */ /* 0x000fe20000011600 */
[----:B------:R-:W-:Y:S01]  /*1d40*/  IMAD.SHL.U32 R16, R10, 0x10, RZ ;  /* 0x000000100a107824 */ /* 0x000fe200078e00ff */
[----:B------:R-:W-:Y:S01]  /*1d50*/  SHF.R.S32.HI R219, RZ, 0x1f, R8 ;  /* 0x0000001fffdb7819 */ /* 0x000fe20000011408 */
[----:B------:R-:W-:Y:S01]  /*1d60*/  UISETP.LT.U32.AND UP0, UPT, UR7, 0x6, UP0 ;  /* 0x000000060700788c */ /* 0x000fe20008701070 */
[----:B------:R-:W-:-:S02]  /*1d70*/  WARPGROUP.DEPBAR.LE gsb0, 0x0 ;  /* 0x00008000000079c5 */ /* 0x000fc40000010000 */
[--C-:B------:R-:W-:Y:S01]  /*1d80*/  LOP3.LUT R13, R16, 0xfffffff0, R11.reuse, 0xe2, !PT ;  /* 0xfffffff0100d7812 */ /* 0x100fe200078ee20b */
[----:B------:R-:W-:Y:S01]  /*1d90*/  IMAD.SHL.U32 R16, R12, 0x80, RZ ;  /* 0x000000800c107824 */ /* 0x000fe200078e00ff */
[----:B------:R-:W-:Y:S01]  /*1da0*/  ULDC.64 UR12, c[0x0][0x6d0] ;  /* 0x0001b400000c7ab9 */ /* 0x000fe20000000a00 */
[----:B------:R-:W-:Y:S01]  /*1db0*/  IMAD R11, R10, -0x10, -R11 ;  /* 0xfffffff00a0b7824 */ /* 0x000fe200078e0a0b */
[----:B------:R-:W-:Y:S01]  /*1dc0*/  LOP3.LUT R13, R13, 0x40, R14, 0xf8, !PT ;  /* 0x000000400d0d7812 */ /* 0x000fe200078ef80e */
[----:B------:R-:W-:Y:S01]  /*1dd0*/  IMAD.SHL.U32 R14, R9, 0x100, RZ ;  /* 0x00000100090e7824 */ /* 0x000fe200078e00ff */
[----:B------:R-:W-:Y:S01]  /*1de0*/  LOP3.LUT R10, R4, 0x1, RZ, 0xc0, !PT ;  /* 0x00000001040a7812 */ /* 0x000fe200078ec0ff */
[----:B------:R-:W-:Y:S01]  /*1df0*/  UIMAD.WIDE.U32 UR8, UR5, -0x55555555, URZ ;  /* 0xaaaaaaab050878a5 */ /* 0x000fe2000f8e003f */
[----:B------:R-:W-:Y:S01]  /*1e00*/  LOP3.LUT R9, R0, 0x3, RZ, 0xc0, !PT ;  /* 0x0000000300097812 */ /* 0x000fe200078ec0ff */
[----:B------:R-:W-:Y:S01]  /*1e10*/  USEL UR10, URZ, 0x1, !UP0 ;  /* 0x000000013f0a7887 */ /* 0x000fe2000c000000 */
[----:B-1----:R-:W-:Y:S01]  /*1e20*/  ISETP.GE.AND P0, PT, R16, R18, PT ;  /* 0x000000121000720c */ /* 0x002fe20003f06270 */
[----:B------:R-:W-:Y:S01]  /*1e30*/  IMAD R17, R10, -0x40, R11 ;  /* 0xffffffc00a117824 */ /* 0x000fe200078e020b */
[----:B------:R-:W-:Y:S01]  /*1e40*/  LOP3.LUT R152, R13, R14, RZ, 0xfc, !PT ;  /* 0x0000000e0d987212 */ /* 0x000fe200078efcff */
[----:B------:R-:W-:Y:S01]  /*1e50*/  IMAD R11, R219, UR12, RZ ;  /* 0x0000000cdb0b7c24 */ /* 0x000fe2000f8e02ff */
[----:B------:R-:W-:Y:S01]  /*1e60*/  ISETP.GE.OR P0, PT, R14, UR11, P0 ;  /* 0x0000000b0e007c0c */ /* 0x000fe20008706670 */
[----:B------:R-:W-:Y:S01]  /*1e70*/  USHF.R.U32.HI UR8, URZ, 0x2, UR9 ;  /* 0x000000023f087899 */ /* 0x000fe20008011609 */
[----:B------:R-:W-:Y:S01]  /*1e80*/  SHF.R.S32.HI R153, RZ, 0x1f, R152 ;  /* 0x0000001fff997819 */ /* 0x000fe20000011498 */
[----:B------:R-:W-:Y:S01]  /*1e90*/  ULOP3.LUT UR4, UR4, UR10, URZ, 0x3c, !UPT ;  /* 0x0000000a04047292 */ /* 0x000fe2000f8e3c3f */
[C---:B0-----:R-:W-:Y:S01]  /*1ea0*/  IMAD R15, R8.reuse, UR13, R11 ;  /* 0x0000000d080f7c24 */ /* 0x041fe2000f8e020b */
[----:B------:R-:W-:Y:S01]  /*1eb0*/  UIMAD UR5, UR8, -0x6, UR5 ;  /* 0xfffffffa080578a4 */ /* 0x000fe2000f8e0205 */
[----:B------:R-:W-:Y:S01]  /*1ec0*/  IMAD R13, R9, -0x2, R18 ;  /* 0xfffffffe090d7824 */ /* 0x000fe200078e0212 */
[----:B------:R-:W-:Y:S01]  /*1ed0*/  @UP1 ULOP3.LUT UR4, UR4, 0x1, UR8, 0x78, !UPT ;  /* 0x0000000104041892 */ /* 0x000fe2000f8e7808 */
[----:B------:R-:W-:Y:S01]  /*1ee0*/  IMAD.WIDE.U32 R10, R8, UR12, R152 ;  /* 0x0000000c080a7c25 */ /* 0x000fe2000f8e0098 */
[----:B------:R-:W-:-:S03]  /*1ef0*/  IADD3 R9, -R14, UR11, R17 ;  /* 0x0000000b0e097c10 */ /* 0x000fc6000fffe111 */
[----:B------:R-:W-:Y:S02]  /*1f00*/  IMAD.IADD R15, R11, 0x1, R15 ;  /* 0x000000010b0f7824 */ /* 0x000fe400078e020f */
[----:B------:R-:W-:Y:S02]  /*1f10*/  IMAD.MOV.U32 R14, RZ, RZ, R10 ;  /* 0x000000ffff0e7224 */ /* 0x000fe400078e000a */
[----:B------:R-:W-:Y:S02]  /*1f20*/  IMAD.IADD R10, R13, 0x1, -R16 ;  /* 0x000000010d0a7824 */ /* 0x000fe400078e0a10 */
[----:B------:R-:W-:Y:S01]  /*1f30*/  IMAD.MOV.U32 R11, RZ, RZ, -0x1 ;  /* 0xffffffffff0b7424 */ /* 0x000fe200078e00ff */
[----:B------:R-:W-:Y:S06]  /*1f40*/  @P0 BRA `(.L_x_25) ;  /* 0x0000008000800947 */ /* 0x000fec0003800000 */
[----:B------:R-:W-:Y:S01]  /*1f50*/  FSETP.NEU.AND P0, PT, RZ, UR18, PT ;  /* 0x00000012ff007c0b */ /* 0x000fe2000bf0d000 */
[----:B------:R-:W-:Y:S01]  /*1f60*/  IMAD.WIDE R16, R12, 0x80, RZ ;  /* 0x000000800c107825 */ /* 0x000fe200078e02ff */
[----:B------:R-:W-:Y:S01]  /*1f70*/  ULDC.64 UR8, c[0x0][0x6c8] ;  /* 0x0001b20000087ab9 */ /* 0x000fe20000000a00 */
[----:B------:R-:W-:Y:S01]  /*1f80*/  ISETP.GT.AND P2, PT, R9, RZ, PT ;  /* 0x000000ff0900720c */ /* 0x000fe20003f44270 */
[----:B------:R-:W-:Y:S01]  /*1f90*/  BSSY B0, `(.L_x_25) ;  /* 0x000081b000007945 */ /* 0x000fe20003800000 */
[----:B------:R-:W-:Y:S02]  /*1fa0*/  IMAD.SHL.U32 R223, R0, 0x2, RZ ;  /* 0x0000000200df7824 */ /* 0x000fe400078e00ff */
[----:B------:R-:W-:Y:S01]  /*1fb0*/  IMAD R12, R17, UR8, RZ ;  /* 0x00000008110c7c24 */ /* 0x000fe2000f8e02ff */
[----:B------:R-:W-:Y:S02]  /*1fc0*/  ISETP.GT.AND P1, PT, R10, RZ, P2 ;  /* 0x000000ff0a00720c */ /* 0x000fe40001724270 */
[----:B------:R-:W-:-:S05]  /*1fd0*/  LOP3.LUT R223, R16, 0x6, R223, 0xf8, !PT ;  /* 0x0000000610df7812 */ /* 0x000fca00078ef8df */
[----:B------:R-:W-:-:S04]  /*1fe0*/  IMAD.WIDE.U32 R20, R223, UR8, R14 ;  /* 0x00000008df147c25 */ /* 0x000fc8000f8e000e */
[----:B------:R-:W-:-:S04]  /*1ff0*/  IMAD R13, R223, UR9, R12 ;  /* 0x00000009df0d7c24 */ /* 0x000fc8000f8e020c */
[----:B------:R-:W-:Y:S01]  /*2000*/  IMAD.IADD R155, R21, 0x1, R13 ;  /* 0x00000001159b7824 */ /* 0x000fe200078e020d */
[----:B------:R-:W-:Y:S06]  /*2010*/  @!P0 BRA `(.L_x_26) ;  /* 0x0000006400208947 */ /* 0x000fec0003800000 */
[----:B------:R-:W0:Y:S01]  /*2020*/  LDC.64 R12, c[0x0][0x6b0] ;  /* 0x0001ac00ff0c7b82 */ /* 0x000e220000000a00 */
[----:B------:R-:W-:Y:S01]  /*2030*/  ULDC.64 UR12, c[0x0][0x6b8] ;  /* 0x0001ae00000c7ab9 */ /* 0x000fe20000000a00 */
[----:B------:R-:W-:Y:S01]  /*2040*/  ULDC.64 UR16, c[0x0][0x6a8] ;  /* 0x0001aa0000107ab9 */ /* 0x000fe20000000a00 */
[----:B------:R-:W-:Y:S01]  /*2050*/  IMAD R219, R219, UR12, RZ ;  /* 0x0000000cdbdb7c24 */ /* 0x000fe2000f8e02ff */
[----:B------:R-:W-:Y:S01]  /*2060*/  ULDC.64 UR10, c[0x0][0x6c0] ;  /* 0x0001b000000a7ab9 */ /* 0x000fe20000000a00 */
[----:B------:R-:W-:-:S03]  /*2070*/  IMAD.WIDE.U32 R14, R8, UR12, R152 ;  /* 0x0000000c080e7c25 */ /* 0x000fc6000f8e0098 */
[----:B------:R-:W1:Y:S01]  /*2080*/  LDC.64 R158, c[0x0][0x6b0] ;  /* 0x0001ac00ff9e7b82 */ /* 0x000e620000000a00 */
[----:B------:R-:W-:Y:S02]  /*2090*/  IMAD R219, R8, UR13, R219 ;  /* 0x0000000d08db7c24 */ /* 0x000fe4000f8e02db */
[----:B0-----:R-:W-:Y:S02]  /*20a0*/  IMAD R16, R17, R12, RZ ;  /* 0x0000000c11107224 */ /* 0x001fe400078e02ff */
[----:B------:R-:W-:Y:S02]  /*20b0*/  IMAD.IADD R17, R15, 0x1, R219 ;  /* 0x000000010f117824 */ /* 0x000fe400078e02db */
[----:B------:R-:W-:Y:S02]  /*20c0*/  IMAD R221, R223, R13, R16 ;  /* 0x0000000ddfdd7224 */ /* 0x000fe400078e0210 */
[----:B------:R-:W-:-:S04]  /*20d0*/  IMAD.MOV.U32 R16, RZ, RZ, R14 ;  /* 0x000000ffff107224 */ /* 0x000fc800078e000e */
[----:B------:R-:W-:-:S04]  /*20e0*/  IMAD.WIDE.U32 R18, R223, R12, R16 ;  /* 0x0000000cdf127225 */ /* 0x000fc800078e0010 */
[----:B------:R-:W-:Y:S01]  /*20f0*/  IMAD.IADD R19, R19, 0x1, R221 ;  /* 0x0000000113137824 */ /* 0x000fe200078e02dd */
[----:B------:R-:W-:-:S04]  /*2100*/  LEA R22, P0, R18, UR16, 0x2 ;  /* 0x0000001012167c11 */ /* 0x000fc8000f8010ff */
[----:B------:R-:W-:-:S05]  /*2110*/  LEA.HI.X R23, R18, UR17, R19, 0x2, P0 ;  /* 0x0000001112177c11 */ /* 0x000fca00080f1413 */
[----:B------:R0:W2:Y:S01]  /*2120*/  @P1 LDG.E.LTC128B R156, desc[UR14][R22.64] ;  /* 0x0000000e169c1981 */ /* 0x0000a2000c1e1920 */
[----:B------:R-:W-:Y:S01]  /*2130*/  LEA R18, P0, R20, UR10, 0x2 ;  /* 0x0000000a14127c11 */ /* 0x000fe2000f8010ff */
[----:B------:R-:W-:Y:S01]  /*2140*/  IMAD.U32 R21, RZ, RZ, UR8 ;  /* 0x00000008ff157e24 */ /* 0x000fe2000f8e00ff */
[----:B------:R-:W-:Y:S01]  /*2150*/  ISETP.GT.AND P4, PT, R10, 0x1, P2 ;  /* 0x000000010a00780c */ /* 0x000fe20001784270 */
[----:B------:R-:W-:Y:S01]  /*2160*/  IMAD.U32 R157, RZ, RZ, UR8 ;  /* 0x00000008ff9d7e24 */ /* 0x000fe2000f8e00ff */
[----:B------:R-:W-:Y:S01]  /*2170*/  LEA.HI.X R19, R20, UR11, R155, 0x2, P0 ;  /* 0x0000000b14137c11 */ /* 0x000fe200080f149b */
[----:B------:R-:W-:Y:S01]  /*2180*/  IMAD.U32 R162, RZ, RZ, UR9 ;  /* 0x00000009ffa27e24 */ /* 0x000fe2000f8e00ff */
[----:B------:R-:W-:Y:S01]  /*2190*/  LEA R20, P0, R21, R18, 0x2 ;  /* 0x0000001215147211 */ /* 0x000fe200078010ff */
[----:B-1----:R-:W-:Y:S01]  /*21a0*/  IMAD.WIDE.U32 R160, R223, R12, R158 ;  /* 0x0000000cdfa07225 */ /* 0x002fe200078e009e */
[----:B------:R-:W-:Y:S02]  /*21b0*/  BSSY B1, `(.L_x_27) ;  /* 0x0000010000017945 */ /* 0x000fe40003800000 */
[----:B------:R-:W-:Y:S01]  /*21c0*/  LEA.HI.X R21, R157, R19, R162, 0x2, P0 ;  /* 0x000000139d157211 */ /* 0x000fe200000f14a2 */
[----:B------:R-:W-:Y:S01]  /*21d0*/  IMAD.IADD R165, R221, 0x1, R161 ;  /* 0x00000001dda57824 */ /* 0x000fe200078e02a1 */
[----:B------:R-:W-:Y:S01]  /*21e0*/  IADD3 R157, P0, R14, R160, RZ ;  /* 0x000000a00e9d7210 */ /* 0x000fe20007f1e0ff */
[----:B------:R-:W-:-:S03]  /*21f0*/  IMAD.WIDE.U32 R154, R223, R12, R152 ;  /* 0x0000000cdf9a7225 */ /* 0x000fc600078e0098 */
[----:B0-----:R-:W-:Y:S01]  /*2200*/  LEA R22, P5, R157, UR16, 0x2 ;  /* 0x000000109d167c11 */ /* 0x001fe2000f8a10ff */
[----:B------:R-:W-:Y:S02]  /*2210*/  IMAD.IADD R155, R221, 0x1, R155 ;  /* 0x00000001dd9b7824 */ /* 0x000fe400078e029b */
[----:B------:R-:W-:-:S04]  /*2220*/  IMAD.WIDE.U32 R154, R8, UR12, R154 ;  /* 0x0000000c089a7c25 */ /* 0x000fc8000f8e009a */
[----:B--2---:R-:W-:-:S04]  /*2230*/  FMUL R23, R156, UR18 ;  /* 0x000000129c177c20 */ /* 0x004fc80008400000 */
[----:B------:R-:W-:Y:S01]  /*2240*/  FFMA R163, R88, UR19, R23 ;  /* 0x0000001358a37c23 */ /* 0x000fe20008000017 */
[----:B------:R-:W-:-:S04]  /*2250*/  IMAD.X R88, R165, 0x1, R17, P0 ;  /* 0x00000001a5587824 */ /* 0x000fc800000e0611 */
[----:B------:R0:W-:Y:S01]  /*2260*/  @P1 STG.E desc[UR14][R18.64], R163 ;  /* 0x000000a312001986 */ /* 0x0001e2000c10190e */
[----:B------:R-:W-:Y:S01]  /*2270*/  LEA.HI.X R23, R157, UR17, R88, 0x2, P5 ;  /* 0x000000119d177c11 */ /* 0x000fe2000a8f1458 */
[----:B------:R-:W-:Y:S01]  /*2280*/  IMAD.MOV.U32 R88, RZ, RZ, R156 ;  /* 0x000000ffff587224 */ /* 0x000fe200078e009c */
[----:B------:R-:W-:Y:S06]  /*2290*/  @!P4 BRA `(.L_x_28) ;  /* 0x000000000004c947 */ /* 0x000fec0003800000 */
[----:B------:R1:W5:Y:S02]  /*22a0*/  LDG.E.LTC128B R88, desc[UR14][R22.64] ;  /* 0x0000000e16587981 */ /* 0x000364000c1e1920 */
.L_x_28:
[----:B------:R-:W-:Y:S05]  /*22b0*/  BSYNC B1 ;  /* 0x0000000000017941 */ /* 0x000fea0003800000 */
.L_x_27:
[----:B-----5:R-:W-:Y:S01]  /*22c0*/  FMUL R162, R88, UR18 ;  /* 0x0000001258a27c20 */ /* 0x020fe20008400000 */
[----:B------:R-:W-:Y:S01]  /*22d0*/  ISETP.GT.AND P0, PT, R9, 0x8, PT ;  /* 0x000000080900780c */ /* 0x000fe20003f04270 */
[----:B-1----:R-:W-:Y:S01]  /*22e0*/  IMAD.IADD R23, R219, 0x1, R155 ;  /* 0x00000001db177824 */ /* 0x002fe200078e029b */
[----:B------:R-:W-:Y:S01]  /*22f0*/  IADD3 R156, P6, R152, R160, RZ ;  /* 0x000000a0989c7210 */ /* 0x000fe20007fde0ff */
[----:B------:R-:W-:Y:S01]  /*2300*/  FFMA R89, R89, UR19, R162 ;  /* 0x0000001359597c23 */ /* 0x000fe200080000a2 */
[----:B------:R-:W-:Y:S01]  /*2310*/  ISETP.GT.AND P1, PT, R10, RZ, P0 ;  /* 0x000000ff0a00720c */ /* 0x000fe20000724270 */
[----:B------:R-:W-:Y:S01]  /*2320*/  BSSY B1, `(.L_x_29) ;  /* 0x000000b000017945 */ /* 0x000fe20003800000 */
[C---:B------:R-:W-:Y:S01]  /*2330*/  LEA R22, P5, R154.reuse, UR16, 0x2 ;  /* 0x000000109a167c11 */ /* 0x040fe2000f8a10ff */
[--C-:B------:R-:W-:Y:S01]  /*2340*/  IMAD.X R157, R153, 0x1, R165.reuse, P6 ;  /* 0x00000001999d7824 */ /* 0x100fe200030e06a5 */
[----:B------:R1:W-:Y:S01]  /*2350*/  @P4 STG.E desc[UR14][R20.64], R89 ;  /* 0x0000005914004986 */ /* 0x0003e2000c10190e */
[----:B------:R-:W-:Y:S01]  /*2360*/  IMAD.MOV.U32 R155, RZ, RZ, R165 ;  /* 0x000000ffff9b7224 */ /* 0x000fe200078e00a5 */
[----:B------:R-:W-:Y:S01]  /*2370*/  LEA.HI.X R23, R154, UR17, R23, 0x2, P5 ;  /* 0x000000119a177c11 */ /* 0x000fe2000a8f1417 */
[----:B------:R-:W-:-:S02]  /*2380*/  IMAD.MOV.U32 R154, RZ, RZ, R160 ;  /* 0x000000ffff9a7224 */ /* 0x000fc400078e00a0 */
[----:B------:R-:W-:-:S04]  /*2390*/  IMAD.WIDE.U32 R156, R8, UR12, R156 ;  /* 0x0000000c089c7c25 */ /* 0x000fc8000f8e009c */
[----:B------:R-:W-:Y:S01]  /*23a0*/  IMAD.MOV.U32 R161, RZ, RZ, R88 ;  /* 0x000000ffffa17224 */ /* 0x000fe200078e0058 */
[----:B------:R-:W-:Y:S06]  /*23b0*/  @!P1 BRA `(.L_x_30) ;  /* 0x0000000000049947 */ /* 0x000fec0003800000 */
[----:B------:R2:W5:Y:S02]  /*23c0*/  LDG.E.LTC128B R161, desc[UR14][R22.64+0x20] ;  /* 0x0000200e16a17981 */ /* 0x000564000c1e1920 */
.L_x_30:
[----:B------:R-:W-:Y:S05]  /*23d0*/  BSYNC B1 ;  /* 0x0000000000017941 */ /* 0x000fea0003800000 */
.L_x_29:
[----:B------:R-:W-:Y:S01]  /*23e0*/  ISETP.GT.AND P6, PT, R10, 0x1, P0 ;  /* 0x000000010a00780c */ /* 0x000fe200007c4270 */
[----:B-1---5:R-:W-:Y:S01]  /*23f0*/  FMUL R89, R161, UR18 ;  /* 0x00000012a1597c20 */ /* 0x022fe20008400000 */
[----:B------:R-:W-:Y:S01]  /*2400*/  IMAD.IADD R157, R219, 0x1, R157 ;  /* 0x00000001db9d7824 */ /* 0x000fe200078e029d */
[----:B------:R-:W-:Y:S01]  /*2410*/  LEA R88, P4, R156, UR16, 0x2 ;  /* 0x000000109c587c11 */ /* 0x000fe2000f8810ff */
[----:B------:R-:W-:-:S04]  /*2420*/  IMAD.WIDE.U32 R154, R12, 0x7, R154 ;  /* 0x000000070c9a7825 */ /* 0x000fc800078e009a */
[----:B0-----:R-:W-:Y:S01]  /*2430*/  FFMA R163, R90, UR19, R89 ;  /* 0x000000135aa37c23 */ /* 0x001fe20008000059 */
[----:B------:R-:W-:Y:S01]  /*2440*/  BSSY B1, `(.L_x_31) ;  /* 0x000000c000017945 */ /* 0x000fe20003800000 */
[----:B------:R-:W-:Y:S01]  /*2450*/  LEA.HI.X R89, R156, UR17, R157, 0x2, P4 ;  /* 0x000000119c597c11 */ /* 0x000fe2000a0f149d */
[----:B------:R-:W-:Y:S01]  /*2460*/  IMAD R218, R13, 0x7, RZ ;  /* 0x000000070dda7824 */ /* 0x000fe200078e02ff */
[----:B------:R-:W-:Y:S01]  /*2470*/  IADD3 R157, P4, R14, R154, RZ ;  /* 0x0000009a0e9d7210 */ /* 0x000fe20007f9e0ff */
[----:B------:R0:W-:Y:S01]  /*2480*/  @P1 STG.E desc[UR14][R18.64+0x20], R163 ;  /* 0x000020a312001986 */ /* 0x0001e2000c10190e */
[----:B------:R-:W-:Y:S01]  /*2490*/  ISETP.GT.AND P1, PT, R10, 0x8, P2 ;  /* 0x000000080a00780c */ /* 0x000fe20001724270 */
[----:B------:R-:W-:Y:S01]  /*24a0*/  IMAD.IADD R156, R155, 0x1, R218 ;  /* 0x000000019b9c7824 */ /* 0x000fe200078e02da */
[----:B------:R-:W-:Y:S01]  /*24b0*/  LEA R160, P5, R157, UR16, 0x2 ;  /* 0x000000109da07c11 */ /* 0x000fe2000f8a10ff */
[----:B------:R-:W-:Y:S02]  /*24c0*/  IMAD.MOV.U32 R220, RZ, RZ, R161 ;  /* 0x000000ffffdc7224 */ /* 0x000fe400078e00a1 */
[----:B------:R-:W-:Y:S01]  /*24d0*/  IMAD.X R162, R156, 0x1, R17, P4 ;  /* 0x000000019ca27824 */ /* 0x000fe200020e0611 */
[----:B------:R-:W-:Y:S09]  /*24e0*/  @!P6 BRA `(.L_x_32) ;  /* 0x000000000004e947 */ /* 0x000ff20003800000 */
[----:B------:R1:W5:Y:S02]  /*24f0*/  LDG.E.LTC128B R220, desc[UR14][R88.64+0x20] ;  /* 0x0000200e58dc7981 */ /* 0x000364000c1e1920 */
.L_x_32:
[----:B------:R-:W-:Y:S05]  /*2500*/  BSYNC B1 ;  /* 0x0000000000017941 */ /* 0x000fea0003800000 */
.L_x_31:
[----:B-----5:R-:W-:Y:S01]  /*2510*/  FMUL R90, R220, UR18 ;  /* 0x00000012dc5a7c20 */ /* 0x020fe20008400000 */
[----:B------:R-:W-:-:S03]  /*2520*/  LEA.HI.X R161, R157, UR17, R162, 0x2, P5 ;  /* 0x000000119da17c11 */ /* 0x000fc6000a8f14a2 */
[----:B------:R-:W-:-:S05]  /*2530*/  FFMA R155, R91, UR19, R90 ;  /* 0x000000135b9b7c23 */ /* 0x000fca000800005a */
[----:B------:R3:W-:Y:S04]  /*2540*/  @P6 STG.E desc[UR14][R20.64+0x20], R155 ;  /* 0x0000209b14006986 */ /* 0x0007e8000c10190e */
[----:B------:R4:W2:Y:S01]  /*2550*/  @P1 LDG.E.LTC128B R220, desc[UR14][R160.64] ;  /* 0x0000000ea0dc1981 */ /* 0x0008a2000c1e1920 */
[----:B------:R-:W-:Y:S01]  /*2560*/  IMAD.WIDE.U32 R214, R12, 0x7, R158 ;  /* 0x000000070cd67825 */ /* 0x000fe200078e009e */
[----:B------:R-:W-:-:S03]  /*2570*/  UIMAD UR10, UR9, 0x1c, URZ ;  /* 0x0000001c090a78a4 */ /* 0x000fc6000f8e023f */
[----:B------:R-:W-:Y:S01]  /*2580*/  IMAD.IADD R215, R218, 0x1, R215 ;  /* 0x00000001dad77824 */ /* 0x000fe200078e02d7 */
[----:B------:R-:W-:Y:S01]  /*2590*/  IADD3 R212, P4, R214, R12, RZ ;  /* 0x0000000cd6d47210 */ /* 0x000fe20007f9e0ff */
[----:B---3--:R-:W-:Y:S02]  /*25a0*/  IMAD.U32 R155, RZ, RZ, UR8 ;  /* 0x00000008ff9b7e24 */ /* 0x008fe4000f8e00ff */
[----:B------:R-:W-:-:S04]  /*25b0*/  IMAD.WIDE.U32 R90, R12, 0x7, R214 ;  /* 0x000000070c5a7825 */ /* 0x000fc800078e00d6 */
[----:B------:R-:W-:Y:S01]  /*25c0*/  IMAD.X R213, R215, 0x1, R13, P4 ;  /* 0x00000001d7d57824 */ /* 0x000fe200020e060d */
[----:B------:R-:W-:Y:S01]  /*25d0*/  IADD3 R210, P4, R90, R12, RZ ;  /* 0x0000000c5ad27210 */ /* 0x000fe20007f9e0ff */
[----:B------:R-:W-:-:S03]  /*25e0*/  IMAD.WIDE.U32 R158, R12, 0x7, R212 ;  /* 0x000000070c9e7825 */ /* 0x000fc600078e00d4 */
[----:B------:R-:W-:Y:S02]  /*25f0*/  IADD3.X R211, R13, R218, R91, P4, !PT ;  /* 0x000000da0dd37210 */ /* 0x000fe400027fe45b */
[----:B------:R-:W-:Y:S01]  /*2600*/  IADD3 R158, P4, R158, R12, RZ ;  /* 0x0000000c9e9e7210 */ /* 0x000fe20007f9e0ff */
[----:B------:R-:W-:-:S03]  /*2610*/  IMAD.WIDE.U32 R90, R12, 0x7, R210 ;  /* 0x000000070c5a7825 */ /* 0x000fc600078e00d2 */
[----:B------:R-:W-:Y:S02]  /*2620*/  IADD3.X R159, R13, R218, R159, P4, !PT ;  /* 0x000000da0d9f7210 */ /* 0x000fe400027fe49f */
[----:B----4-:R-:W-:Y:S01]  /*2630*/  IADD3 R160, P4, R90, R12, RZ ;  /* 0x0000000c5aa07210 */ /* 0x010fe20007f9e0ff */
[----:B0-----:R-:W-:-:S03]  /*2640*/  IMAD.WIDE.U32 R162, R12, 0x7, R158 ;  /* 0x000000070ca27825 */ /* 0x001fc600078e009e */
[----:B------:R-:W-:Y:S02]  /*2650*/  IADD3.X R161, R13, R218, R91, P4, !PT ;  /* 0x000000da0da17210 */ /* 0x000fe400027fe45b */
[----:B------:R-:W-:Y:S01]  /*2660*/  IADD3 R162, P4, R162, R12, RZ ;  /* 0x0000000ca2a27210 */ /* 0x000fe20007f9e0ff */
[----:B------:R-:W-:-:S03]  /*2670*/  IMAD.WIDE.U32 R90, R12, 0x7, R160 ;  /* 0x000000070c5a7825 */ /* 0x000fc600078e00a0 */
        /* <DEDUP_REMOVED lines=31> */
[-C--:B------:R-:W-:Y:S01]  /*2870*/  IADD3 R90, P4, R154, R12.reuse, RZ ;  /* 0x0000000c9a5a7210 */ /* 0x080fe20007f9e0ff */
[----:B------:R-:W-:Y:S01]  /*2880*/  IMAD.WIDE.U32 R154, R155, 0x1c, R20 ;  /* 0x0000001c9b9a7825 */ /* 0x000fe200078e0014 */
[----:B------:R-:W-:-:S03]  /*2890*/  IADD3 R184, P5, R184, R12, RZ ;  /* 0x0000000cb8b87210 */ /* 0x000fc60007fbe0ff */
[----:B------:R-:W-:Y:S01]  /*28a0*/  IMAD.WIDE.U32 R186, R12, 0x7, R182 ;  /* 0x000000070cba7825 */ /* 0x000fe200078e00b6 */
[----:B------:R-:W-:-:S03]  /*28b0*/  IADD3.X R185, R13, R218, R185, P5, !PT ;  /* 0x000000da0db97210 */ /* 0x000fc60002ffe4b9 */
[----:B------:R-:W-:Y:S01]  /*28c0*/  IMAD.X R91, R156, 0x1, R13, P4 ;  /* 0x000000019c5b7824 */ /* 0x000fe200020e060d */
[----:B------:R-:W-:Y:S01]  /*28d0*/  IADD3 R186, P4, R186, R12, RZ ;  /* 0x0000000cbaba7210 */ /* 0x000fe20007f9e0ff */
[----:B------:R-:W-:Y:S01]  /*28e0*/  VIADD R157, R155, UR10 ;  /* 0x0000000a9b9d7c36 */ /* 0x000fe20008000000 */
[----:B------:R-:W-:Y:S01]  /*28f0*/  IADD3 R156, P5, R90, R14, RZ ;  /* 0x0000000e5a9c7210 */ /* 0x000fe20007fbe0ff */
[----:B------:R-:W-:Y:S01]  /*2900*/  IMAD.WIDE.U32 R188, R12, 0x7, R184 ;  /* 0x000000070cbc7825 */ /* 0x000fe200078e00b8 */
[----:B------:R-:W-:Y:S02]  /*2910*/  IADD3.X R187, R13, R218, R187, P4, !PT ;  /* 0x000000da0dbb7210 */ /* 0x000fe400027fe4bb */
[----:B------:R-:W-:Y:S01]  /*2920*/  ISETP.GT.AND P4, PT, R10, 0x9, P2 ;  /* 0x000000090a00780c */ /* 0x000fe20001784270 */
[----:B------:R-:W-:Y:S01]  /*2930*/  IMAD.X R193, R91, 0x1, R17, P5 ;  /* 0x000000015bc17824 */ /* 0x000fe200028e0611 */
[----:B------:R-:W-:-:S04]  /*2940*/  LEA R196, P5, R156, UR16, 0x2 ;  /* 0x000000109cc47c11 */ /* 0x000fc8000f8a10ff */
[----:B------:R-:W-:Y:S01]  /*2950*/  LEA.HI.X R197, R156, UR17, R193, 0x2, P5 ;  /* 0x000000119cc57c11 */ /* 0x000fe2000a8f14c1 */
[----:B------:R-:W-:Y:S01]  /*2960*/  IMAD.MOV.U32 R156, RZ, RZ, R154 ;  /* 0x000000ffff9c7224 */ /* 0x000fe200078e009a */
[----:B------:R-:W-:-:S04]  /*2970*/  IADD3 R188, P5, R188, R12, RZ ;  /* 0x0000000cbcbc7210 */ /* 0x000fc80007fbe0ff */
[----:B------:R-:W-:-:S03]  /*2980*/  IADD3.X R189, R13, R218, R189, P5, !PT ;  /* 0x000000da0dbd7210 */ /* 0x000fc60002ffe4bd */
[----:B------:R-:W-:-:S04]  /*2990*/  IMAD.WIDE.U32 R192, R12, 0x7, R188 ;  /* 0x000000070cc07825 */ /* 0x000fc800078e00bc */
[----:B------:R-:W-:-:S04]  /*29a0*/  IMAD.WIDE.U32 R214, R223, R12, R214 ;  /* 0x0000000cdfd67225 */ /* 0x000fc800078e00d6 */
[----:B--2---:R-:W-:-:S04]  /*29b0*/  FMUL R191, R220, UR18 ;  /* 0x00000012dcbf7c20 */ /* 0x004fc80008400000 */
[----:B------:R-:W-:Y:S01]  /*29c0*/  FFMA R199, R92, UR19, R191 ;  /* 0x000000135cc77c23 */ /* 0x000fe200080000bf */
[----:B------:R-:W-:-:S04]  /*29d0*/  IMAD.WIDE.U32 R190, R12, 0x7, R186 ;  /* 0x000000070cbe7825 */ /* 0x000fc800078e00ba */
[----:B------:R0:W-:Y:S04]  /*29e0*/  @P1 STG.E desc[UR14][R156.64], R199 ;  /* 0x000000c79c001986 */ /* 0x0001e8000c10190e */
[----:B------:R2:W3:Y:S01]  /*29f0*/  @P4 LDG.E.LTC128B R220, desc[UR14][R196.64] ;  /* 0x0000000ec4dc4981 */ /* 0x0004e2000c1e1920 */
[-C--:B------:R-:W-:Y:S01]  /*2a00*/  IADD3 R190, P1, R190, R12.reuse, RZ ;  /* 0x0000000cbebe7210 */ /* 0x080fe20007f3e0ff */
[----:B------:R-:W-:Y:S01]  /*2a10*/  IMAD.WIDE.U32 R212, R223, R12, R212 ;  /* 0x0000000cdfd47225 */ /* 0x000fe200078e00d4 */
[----:B------:R-:W-:Y:S01]  /*2a20*/  USHF.L.U32 UR10, UR8, 0x5, URZ ;  /* 0x00000005080a7899 */ /* 0x000fe2000800063f */
[----:B------:R-:W-:Y:S01]  /*2a30*/  BSSY B1, `(.L_x_33) ;  /* 0x0000088000017945 */ /* 0x000fe20003800000 */
[----:B------:R-:W-:Y:S01]  /*2a40*/  IADD3.X R191, R13, R218, R191, P1, !PT ;  /* 0x000000da0dbf7210 */ /* 0x000fe20000ffe4bf */
[-C--:B------:R-:W-:Y:S01]  /*2a50*/  IMAD.WIDE.U32 R210, R223, R12.reuse, R210 ;  /* 0x0000000cdfd27225 */ /* 0x080fe200078e00d2 */
[----:B------:R-:W-:Y:S01]  /*2a60*/  IADD3 R192, P1, R192, R12, RZ ;  /* 0x0000000cc0c07210 */ /* 0x000fe20007f3e0ff */
[----:B------:R-:W-:-:S02]  /*2a70*/  USHF.L.U64.HI UR8, UR8, 0x5, UR9 ;  /* 0x0000000508087899 */ /* 0x000fc40008010209 */
[----:B------:R-:W-:Y:S01]  /*2a80*/  IMAD.WIDE.U32 R194, R12, 0x7, R190 ;  /* 0x000000070cc27825 */ /* 0x000fe200078e00be */
[----:B------:R-:W-:-:S03]  /*2a90*/  IADD3.X R193, R13, R218, R193, P1, !PT ;  /* 0x000000da0dc17210 */ /* 0x000fc60000ffe4c1 */
[-C--:B------:R-:W-:Y:S01]  /*2aa0*/  IMAD.WIDE.U32 R158, R223, R12.reuse, R158 ;  /* 0x0000000cdf9e7225 */ /* 0x080fe200078e009e */
[----:B------:R-:W-:-:S03]  /*2ab0*/  IADD3 R194, P1, R194, R12, RZ ;  /* 0x0000000cc2c27210 */ /* 0x000fc60007f3e0ff */
[----:B0-----:R-:W-:Y:S01]  /*2ac0*/  IMAD.WIDE.U32 R198, R12, 0x7, R192 ;  /* 0x000000070cc67825 */ /* 0x001fe200078e00c0 */
[----:B------:R-:W-:-:S03]  /*2ad0*/  IADD3.X R195, R13, R218, R195, P1, !PT ;  /* 0x000000da0dc37210 */ /* 0x000fc60000ffe4c3 */
[-C--:B------:R-:W-:Y:S01]  /*2ae0*/  IMAD.WIDE.U32 R160, R223, R12.reuse, R160 ;  /* 0x0000000cdfa07225 */ /* 0x080fe200078e00a0 */
[----:B--2---:R-:W-:-:S03]  /*2af0*/  IADD3 R196, P1, R198, R12, RZ ;  /* 0x0000000cc6c47210 */ /* 0x004fc60007f3e0ff */
[----:B------:R-:W-:Y:S01]  /*2b00*/  IMAD.WIDE.U32 R200, R12, 0x7, R194 ;  /* 0x000000070cc87825 */ /* 0x000fe200078e00c2 */
[----:B------:R-:W-:-:S03]  /*2b10*/  IADD3.X R197, R13, R218, R199, P1, !PT ;  /* 0x000000da0dc57210 */ /* 0x000fc60000ffe4c7 */
[-C--:B------:R-:W-:Y:S01]  /*2b20*/  IMAD.WIDE.U32 R162, R223, R12.reuse, R162 ;  /* 0x0000000cdfa27225 */ /* 0x080fe200078e00a2 */
[----:B------:R-:W-:-:S03]  /*2b30*/  IADD3 R198, P1, R200, R12, RZ ;  /* 0x0000000cc8c67210 */ /* 0x000fc60007f3e0ff */
[----:B------:R-:W-:Y:S01]  /*2b40*/  IMAD.WIDE.U32 R164, R223, R12, R164 ;  /* 0x0000000cdfa47225 */ /* 0x000fe200078e00a4 */
[----:B------:R-:W-:-:S03]  /*2b50*/  IADD3.X R199, R13, R218, R201, P1, !PT ;  /* 0x000000da0dc77210 */ /* 0x000fc60000ffe4c9 */
[----:B------:R-:W-:-:S04]  /*2b60*/  IMAD.WIDE.U32 R200, R12, 0x7, R196 ;  /* 0x000000070cc87825 */ /* 0x000fc800078e00c4 */
[----:B------:R-:W-:Y:S01]  /*2b70*/  IMAD.WIDE.U32 R202, R12, 0x7, R198 ;  /* 0x000000070cca7825 */ /* 0x000fe200078e00c6 */
[----:B------:R-:W-:-:S03]  /*2b80*/  IADD3 R200, P1, R200, R12, RZ ;  /* 0x0000000cc8c87210 */ /* 0x000fc60007f3e0ff */
[----:B------:R-:W-:Y:S01]  /*2b90*/  IMAD.WIDE.U32 R166, R223, R12, R166 ;  /* 0x0000000cdfa67225 */ /* 0x000fe200078e00a6 */
[----:B------:R-:W-:Y:S02]  /*2ba0*/  IADD3.X R201, R13, R218, R201, P1, !PT ;  /* 0x000000da0dc97210 */ /* 0x000fe40000ffe4c9 */
[-C--:B------:R-:W-:Y:S01]  /*2bb0*/  IADD3 R202, P1, R202, R12.reuse, RZ ;  /* 0x0000000ccaca7210 */ /* 0x080fe20007f3e0ff */
[----:B------:R-:W-:-:S03]  /*2bc0*/  IMAD.WIDE.U32 R168, R223, R12, R168 ;  /* 0x0000000cdfa87225 */ /* 0x000fc600078e00a8 */
[----:B------:R-:W-:Y:S01]  /*2bd0*/  IADD3.X R203, R13, R218, R203, P1, !PT ;  /* 0x000000da0dcb7210 */ /* 0x000fe20000ffe4cb */
        /* <DEDUP_REMOVED lines=16> */
[----:B------:R-:W-:Y:S01]  /*2ce0*/  IMAD.WIDE.U32 R178, R223, R12, R178 ;  /* 0x0000000cdfb27225 */ /* 0x000fe200078e00b2 */
[----:B------:R-:W-:-:S03]  /*2cf0*/  IADD3 R214, P1, R152, R214, RZ ;  /* 0x000000d698d67210 */ /* 0x000fc60007f3e0ff */
[----:B------:R-:W-:Y:S01]  /*2d00*/  IMAD.WIDE.U32 R180, R223, R12, R180 ;  /* 0x0000000cdfb47225 */ /* 0x000fe200078e00b4 */
[----:B------:R-:W-:Y:S02]  /*2d10*/  IADD3.X R215, R153, R221, R215, P1, !PT ;  /* 0x000000dd99d77210 */ /* 0x000fe40000ffe4d7 */
[----:B------:R-:W-:Y:S01]  /*2d20*/  IADD3 R212, P1, R152, R212, RZ ;  /* 0x000000d498d47210 */ /* 0x000fe20007f3e0ff */
        /* <DEDUP_REMOVED lines=35> */
[----:B------:R-:W-:-:S03]  /*2f60*/  IMAD.WIDE.U32 R212, R8, UR12, R212 ;  /* 0x0000000c08d47c25 */ /* 0x000fc6000f8e00d4 */
[----:B------:R-:W-:Y:S01]  /*2f70*/  IADD3.X R175, R153, R221, R175, P1, !PT ;  /* 0x000000dd99af7210 */ /* 0x000fe20000ffe4af */
[----:B------:R-:W-:Y:S01]  /*2f80*/  IMAD.IADD R213, R219, 0x1, R213 ;  /* 0x00000001dbd57824 */ /* 0x000fe200078e02d5 */
[----:B------:R-:W-:-:S04]  /*2f90*/  IADD3 R176, P1, R152, R176, RZ ;  /* 0x000000b098b07210 */ /* 0x000fc80007f3e0ff */
[----:B------:R-:W-:Y:S02]  /*2fa0*/  IADD3.X R177, R153, R221, R177, P1, !PT ;  /* 0x000000dd99b17210 */ /* 0x000fe40000ffe4b1 */
        /* <DEDUP_REMOVED lines=29> */
[CC--:B------:R-:W-:Y:S02]  /*3180*/  IADD3.X R207, R153.reuse, R221.reuse, R207, P1, !PT ;  /* 0x000000dd99cf7210 */ /* 0x0c0fe40000ffe4cf */
[C---:B------:R-:W-:Y:S02]  /*3190*/  IADD3 R208, P1, R152.reuse, R208, RZ ;  /* 0x000000d098d07210 */ /* 0x040fe40007f3e0ff */
[----:B------:R-:W-:Y:S02]  /*31a0*/  IADD3 R152, P5, R152, R216, RZ ;  /* 0x000000d898987210 */ /* 0x000fe40007fbe0ff */
[CC--:B------:R-:W-:Y:S02]  /*31b0*/  IADD3.X R209, R153.reuse, R221.reuse, R209, P1, !PT ;  /* 0x000000dd99d17210 */ /* 0x0c0fe40000ffe4d1 */
[----:B------:R-:W-:Y:S01]  /*31c0*/  IADD3.X R153, R153, R221, R217, P5, !PT ;  /* 0x000000dd99997210 */ /* 0x000fe20002ffe4d9 */
[----:B------:R-:W-:Y:S01]  /*31d0*/  IMAD.WIDE.U32 R216, R8, UR12, R214 ;  /* 0x0000000c08d87c25 */ /* 0x000fe2000f8e00d6 */
[----:B------:R-:W-:-:S03]  /*31e0*/  IADD3 R92, P5, R20, UR10, RZ ;  /* 0x0000000a145c7c10 */ /* 0x000fc6000ffbe0ff */
[----:B------:R-:W-:Y:S01]  /*31f0*/  IMAD.IADD R215, R219, 0x1, R217 ;  /* 0x00000001dbd77824 */ /* 0x000fe200078e02d9 */
[----:B------:R-:W-:-:S04]  /*3200*/  LEA R214, P1, R216, UR16, 0x2 ;  /* 0x00000010d8d67c11 */ /* 0x000fc8000f8210ff */
[----:B------:R-:W-:Y:S02]  /*3210*/  LEA.HI.X R215, R216, UR17, R215, 0x2, P1 ;  /* 0x00000011d8d77c11 */ /* 0x000fe400088f14d7 */
[----:B------:R-:W-:Y:S01]  /*3220*/  ISETP.GT.AND P1, PT, R10, 0x8, P0 ;  /* 0x000000080a00780c */ /* 0x000fe20000724270 */
[----:B---3--:R-:W-:-:S04]  /*3230*/  FMUL R216, R220, UR18 ;  /* 0x00000012dcd87c20 */ /* 0x008fc80008400000 */
[----:B------:R-:W-:Y:S01]  /*3240*/  FFMA R221, R93, UR19, R216 ;  /* 0x000000135ddd7c23 */ /* 0x000fe200080000d8 */
[----:B------:R-:W-:Y:S02]  /*3250*/  IADD3.X R93, R21, UR8, RZ, P5, !PT ;  /* 0x00000008155d7c10 */ /* 0x000fe4000affe4ff */
[----:B------:R-:W-:-:S03]  /*3260*/  LEA R216, P5, R212, UR16, 0x2 ;  /* 0x00000010d4d87c11 */ /* 0x000fc6000f8a10ff */
[----:B------:R0:W-:Y:S01]  /*3270*/  @P4 STG.E desc[UR14][R92.64], R221 ;  /* 0x000000dd5c004986 */ /* 0x0001e2000c10190e */
[----:B------:R-:W-:Y:S01]  /*3280*/  LEA.HI.X R217, R212, UR17, R213, 0x2, P5 ;  /* 0x00000011d4d97c11 */ /* 0x000fe2000a8f14d5 */
[----:B------:R-:W-:Y:S08]  /*3290*/  @!P1 BRA `(.L_x_34) ;  /* 0x0000000000049947 */ /* 0x000ff00003800000 */
[----:B------:R2:W5:Y:S02]  /*32a0*/  LDG.E.LTC128B R220, desc[UR14][R214.64+0x20] ;  /* 0x0000200ed6dc7981 */ /* 0x000564000c1e1920 */
.L_x_34:
[----:B------:R-:W-:Y:S05]  /*32b0*/  BSYNC B1 ;  /* 0x0000000000017941 */ /* 0x000fea0003800000 */
.L_x_33:
[----:B-----5:R-:W-:Y:S01]  /*32c0*/  FMUL R213, R220, UR18 ;  /* 0x00000012dcd57c20 */ /* 0x020fe20008400000 */
[----:B------:R-:W-:Y:S01]  /*32d0*/  ISETP.GT.AND P4, PT, R10, 0x9, P0 ;  /* 0x000000090a00780c */ /* 0x000fe20000784270 */
[----:B------:R-:W-:Y:S02]  /*32e0*/  BSSY B1, `(.L_x_35) ;  /* 0x0000005000017945 */ /* 0x000fe40003800000 */
[----:B------:R-:W-:-:S05]  /*32f0*/  FFMA R213, R94, UR19, R213 ;  /* 0x000000135ed57c23 */ /* 0x000fca00080000d5 */
[----:B------:R3:W-:Y:S05]  /*3300*/  @P1 STG.E desc[UR14][R156.64+0x20], R213 ;  /* 0x000020d59c001986 */ /* 0x0007ea000c10190e */
[----:B------:R-:W-:Y:S05]  /*3310*/  @!P4 BRA `(.L_x_36) ;  /* 0x000000000004c947 */ /* 0x000fea0003800000 */
[----:B------:R4:W5:Y:S02]  /*3320*/  LDG.E.LTC128B R220, desc[UR14][R216.64+0x20] ;  /* 0x0000200ed8dc7981 */ /* 0x000964000c1e1920 */
.L_x_36:
[----:B------:R-:W-:Y:S05]  /*3330*/  BSYNC B1 ;  /* 0x0000000000017941 */ /* 0x000fea0003800000 */
.L_x_35:
[----:B-----5:R-:W-:Y:S01]  /*3340*/  FMUL R94, R220, UR18 ;  /* 0x00000012dc5e7c20 */ /* 0x020fe20008400000 */
[----:B------:R-:W-:Y:S01]  /*3350*/  IMAD.WIDE.U32 R90, R12, 0x7, R90 ;  /* 0x000000070c5a7825 */ /* 0x000fe200078e005a */
[----:B------:R-:W-:Y:S01]  /*3360*/  ISETP.GT.AND P1, PT, R10, 0x10, P2 ;  /* 0x000000100a00780c */ /* 0x000fe20001724270 */
[----:B------:R-:W-:Y:S02]  /*3370*/  BSSY B1, `(.L_x_37) ;  /* 0x000000b000017945 */ /* 0x000fe40003800000 */
[----:B---3--:R-:W-:Y:S01]  /*3380*/  FFMA R213, R95, UR19, R94 ;  /* 0x000000135fd57c23 */ /* 0x008fe2000800005e */
[----:B0-----:R-:W-:-:S04]  /*3390*/  IMAD.IADD R221, R218, 0x1, R91 ;  /* 0x00000001dadd7824 */ /* 0x001fc800078e025b */
[----:B------:R0:W-:Y:S01]  /*33a0*/  @P4 STG.E desc[UR14][R92.64+0x20], R213 ;  /* 0x000020d55c004986 */ /* 0x0001e2000c10190e */
[----:B------:R-:W-:-:S05]  /*33b0*/  IADD3 R95, P4, R14, R90, RZ ;  /* 0x0000005a0e5f7210 */ /* 0x000fca0007f9e0ff */
[----:B------:R-:W-:Y:S01]  /*33c0*/  IMAD.X R212, R221, 0x1, R17, P4 ;  /* 0x00000001ddd47824 */ /* 0x000fe200020e0611 */
[----:B------:R-:W-:-:S04]  /*33d0*/  LEA R94, P4, R95, UR16, 0x2 ;  /* 0x000000105f5e7c11 */ /* 0x000fc8000f8810ff */
[----:B------:R-:W-:Y:S01]  /*33e0*/  LEA.HI.X R95, R95, UR17, R212, 0x2, P4 ;  /* 0x000000115f5f7c11 */ /* 0x000fe2000a0f14d4 */
[----:B------:R-:W-:Y:S01]  /*33f0*/  IMAD.MOV.U32 R212, RZ, RZ, R220 ;  /* 0x000000ffffd47224 */ /* 0x000fe200078e00dc */
[----:B0-----:R-:W-:Y:S07]  /*3400*/  @!P1 BRA `(.L_x_38) ;  /* 0x0000000000049947 */ /* 0x001fee0003800000 */
[----:B------:R0:W5:Y:S02]  /*3410*/  LDG.E.LTC128B R212, desc[UR14][R94.64] ;  /* 0x0000000e5ed47981 */ /* 0x000164000c1e1920 */
.L_x_38:
[----:B------:R-:W-:Y:S05]  /*3420*/  BSYNC B1 ;  /* 0x0000000000017941 */ /* 0x000fea0003800000 */
.L_x_37:
[----:B------:R-:W-:Y:S01]  /*3430*/  IADD3 R154, P4, R154, UR10, RZ ;  /* 0x0000000a9a9a7c10 */ /* 0x000fe2000ff9e0ff */
[----:B-----5:R-:W-:Y:S01]  /*3440*/  FMUL R91, R212, UR18 ;  /* 0x00000012d45b7c20 */ /* 0x020fe20008400000 */
[----:B------:R-:W-:Y:S01]  /*3450*/  IADD3 R90, P5, R90, R12, RZ ;  /* 0x0000000c5a5a7210 */ /* 0x000fe20007fbe0ff */
[----:B------:R-:W-:Y:S01]  /*3460*/  BSSY B1, `(.L_x_39) ;  /* 0x000000c000017945 */ /* 0x000fe20003800000 */
[----:B------:R-:W-:Y:S01]  /*3470*/  IADD3.X R155, R157, UR8, RZ, P4, !PT ;  /* 0x000000089d9b7c10 */ /* 0x000fe2000a7fe4ff */
[----:B------:R-:W-:Y:S01]  /*3480*/  FFMA R213, R96, UR19, R91 ;  /* 0x0000001360d57c23 */ /* 0x000fe2000800005b */
[----:B------:R-:W-:Y:S01]  /*3490*/  ISETP.GT.AND P4, PT, R10, 0x11, P2 ;  /* 0x000000110a00780c */ /* 0x000fe20001784270 */
[----:B------:R-:W-:Y:S01]  /*34a0*/  IMAD.X R91, R221, 0x1, R13, P5 ;  /* 0x00000001dd5b7824 */ /* 0x000fe200028e060d */
[----:B0-----:R-:W-:Y:S02]  /*34b0*/  IADD3 R95, P5, R90, R14, RZ ;  /* 0x0000000e5a5f7210 */ /* 0x001fe40007fbe0ff */
[----:B------:R0:W-:Y:S03]  /*34c0*/  @P1 STG.E desc[UR14][R154.64], R213 ;  /* 0x000000d59a001986 */ /* 0x0001e6000c10190e */
[----:B------:R-:W-:Y:S01]  /*34d0*/  IMAD.X R96, R91, 0x1, R17, P5 ;  /* 0x000000015b607824 */ /* 0x000fe200028e0611 */
[----:B------:R-:W-:-:S04]  /*34e0*/  LEA R94, P5, R95, UR16, 0x2 ;  /* 0x000000105f5e7c11 */ /* 0x000fc8000f8a10ff */
[----:B------:R-:W-:Y:S01]  /*34f0*/  LEA.HI.X R95, R95, UR17, R96, 0x2, P5 ;  /* 0x000000115f5f7c11 */ /* 0x000fe2000a8f1460 */
[----:B------:R-:W-:Y:S08]  /*3500*/  @!P4 BRA `(.L_x_40) ;  /* 0x000000000004c947 */ /* 0x000ff00003800000 */
[----:B------:R3:W5:Y:S02]  /*3510*/  LDG.E.LTC128B R212, desc[UR14][R94.64] ;  /* 0x0000000e5ed47981 */ /* 0x000764000c1e1920 */
.L_x_40:
[----:B------:R-:W-:Y:S05]  /*3520*/  BSYNC B1 ;  /* 0x0000000000017941 */ /* 0x000fea0003800000 */
.L_x_39:
[----:B------:R-:W-:Y:S01]  /*3530*/  IMAD.WIDE.U32 R210, R8, UR12, R210 ;  /* 0x0000000c08d27c25 */ /* 0x000fe2000f8e00d2 */
[----:B------:R-:W-:Y:S01]  /*3540*/  IADD3 R96, P5, R92, UR10, RZ ;  /* 0x0000000a5c607c10 */ /* 0x000fe2000ffbe0ff */
[----:B------:R-:W-:Y:S02]  /*3550*/  BSSY B1, `(.L_x_41) ;  /* 0x000000f000017945 */ /* 0x000fe40003800000 */
[----:B---3--:R-:W-:Y:S01]  /*3560*/  IMAD.IADD R95, R219, 0x1, R211 ;  /* 0x00000001db5f7824 */ /* 0x008fe200078e02d3 */
[----:B------:R-:W-:Y:S01]  /*3570*/  LEA R94, P1, R210, UR16, 0x2 ;  /* 0x00000010d25e7c11 */ /* 0x000fe2000f8210ff */
[----:B------:R-:W-:-:S03]  /*3580*/  IMAD.WIDE.U32 R158, R8, UR12, R158 ;  /* 0x0000000c089e7c25 */ /* 0x000fc6000f8e009e */
[----:B------:R-:W-:Y:S01]  /*3590*/  LEA.HI.X R95, R210, UR17, R95, 0x2, P1 ;  /* 0x00000011d25f7c11 */ /* 0x000fe200088f145f */
[----:B-----5:R-:W-:Y:S01]  /*35a0*/  FMUL R210, R212, UR18 ;  /* 0x00000012d4d27c20 */ /* 0x020fe20008400000 */
[----:B------:R-:W-:Y:S01]  /*35b0*/  ISETP.GT.AND P1, PT, R10, 0x10, P0 ;  /* 0x000000100a00780c */ /* 0x000fe20000724270 */
[----:B------:R-:W-:Y:S02]  /*35c0*/  IMAD.IADD R159, R219, 0x1, R159 ;  /* 0x00000001db9f7824 */ /* 0x000fe400078e029f */
[----:B0-----:R-:W-:Y:S01]  /*35d0*/  FFMA R213, R97, UR19, R210 ;  /* 0x0000001361d57c23 */ /* 0x001fe200080000d2 */
[----:B------:R-:W-:Y:S02]  /*35e0*/  IADD3.X R97, R93, UR8, RZ, P5, !PT ;  /* 0x000000085d617c10 */ /* 0x000fe4000affe4ff */
[----:B------:R-:W-:-:S03]  /*35f0*/  LEA R210, P5, R158, UR16, 0x2 ;  /* 0x000000109ed27c11 */ /* 0x000fc6000f8a10ff */
[----:B------:R0:W-:Y:S01]  /*3600*/  @P4 STG.E desc[UR14][R96.64], R213 ;  /* 0x000000d560004986 */ /* 0x0001e2000c10190e */
[----:B------:R-:W-:-:S03]  /*3610*/  LEA.HI.X R211, R158, UR17, R159, 0x2, P5 ;  /* 0x000000119ed37c11 */ /* 0x000fc6000a8f149f */
[----:B------:R-:W-:Y:S06]  /*3620*/  @!P1 BRA `(.L_x_42) ;  /* 0x0000000000049947 */ /* 0x000fec0003800000 */
[----:B------:R3:W5:Y:S02]  /*3630*/  LDG.E.LTC128B R212, desc[UR14][R94.64+0x20] ;  /* 0x0000200e5ed47981 */ /* 0x000764000c1e1920 */
.L_x_42:
[----:B------:R-:W-:Y:S05]  /*3640*/  BSYNC B1 ;  /* 0x0000000000017941 */ /* 0x000fea0003800000 */
.L_x_41:
[----:B-----5:R-:W-:Y:S01]  /*3650*/  FMUL R159, R212, UR18 ;  /* 0x00000012d49f7c20 */ /* 0x020fe20008400000 */
[----:B------:R-:W-:Y:S01]  /*3660*/  ISETP.GT.AND P4, PT, R10, 0x11, P0 ;  /* 0x000000110a00780c */ /* 0x000fe20000784270 */
[----:B------:R-:W-:Y:S02]  /*3670*/  BSSY B1, `(.L_x_43) ;  /* 0x0000005000017945 */ /* 0x000fe40003800000 */
[----:B------:R-:W-:-:S05]  /*3680*/  FFMA R159, R98, UR19, R159 ;  /* 0x00000013629f7c23 */ /* 0x000fca000800009f */
[----:B------:R0:W-:Y:S05]  /*3690*/  @P1 STG.E desc[UR14][R154.64+0x20], R159 ;  /* 0x0000209f9a001986 */ /* 0x0001ea000c10190e */
[----:B------:R-:W-:Y:S05]  /*36a0*/  @!P4 BRA `(.L_x_44) ;  /* 0x000000000004c947 */ /* 0x000fea0003800000 */
[----:B------:R0:W5:Y:S02]  /*36b0*/  LDG.E.LTC128B R212, desc[UR14][R210.64+0x20] ;  /* 0x0000200ed2d47981 */ /* 0x000164000c1e1920 */
.L_x_44:
[----:B------:R-:W-:Y:S05]  /*36c0*/  BSYNC B1 ;  /* 0x0000000000017941 */ /* 0x000fea0003800000 */
.L_x_43:
[----:B-----5:R-:W-:Y:S01]  /*36d0*/  FMUL R98, R212, UR18 ;  /* 0x00000012d4627c20 */ /* 0x020fe20008400000 */
[----:B------:R-:W-:Y:S01]  /*36e0*/  IMAD.WIDE.U32 R90, R12, 0x7, R90 ;  /* 0x000000070c5a7825 */ /* 0x000fe200078e005a */
[----:B------:R-:W-:Y:S01]  /*36f0*/  ISETP.GT.AND P1, PT, R10, 0x18, P2 ;  /* 0x000000180a00780c */ /* 0x000fe20001724270 */
[----:B------:R-:W-:Y:S02]  /*3700*/  BSSY B1, `(.L_x_45) ;  /* 0x000000a000017945 */ /* 0x000fe40003800000 */
[----:B0-----:R-:W-:Y:S01]  /*3710*/  FFMA R159, R99, UR19, R98 ;  /* 0x00000013639f7c23 */ /* 0x001fe20008000062 */
[----:B------:R-:W-:-:S04]  /*3720*/  IMAD.IADD R213, R218, 0x1, R91 ;  /* 0x00000001dad57824 */ /* 0x000fc800078e025b */
[----:B------:R0:W-:Y:S01]  /*3730*/  @P4 STG.E desc[UR14][R96.64+0x20], R159 ;  /* 0x0000209f60004986 */ /* 0x0001e2000c10190e */
[----:B------:R-:W-:-:S05]  /*3740*/  IADD3 R99, P4, R14, R90, RZ ;  /* 0x0000005a0e637210 */ /* 0x000fca0007f9e0ff */
[----:B------:R-:W-:Y:S01]  /*3750*/  IMAD.X R158, R213, 0x1, R17, P4 ;  /* 0x00000001d59e7824 */ /* 0x000fe200020e0611 */
[----:B------:R-:W-:-:S04]  /*3760*/  LEA R98, P4, R99, UR16, 0x2 ;  /* 0x0000001063627c11 */ /* 0x000fc8000f8810ff */
[----:B------:R-:W-:Y:S01]  /*3770*/  LEA.HI.X R99, R99, UR17, R158, 0x2, P4 ;  /* 0x0000001163637c11 */ /* 0x000fe2000a0f149e */
[----:B0-----:R-:W-:Y:S08]  /*3780*/  @!P1 BRA `(.L_x_46) ;  /* 0x0000000000049947 */ /* 0x001ff00003800000 */
[----:B------:R0:W5:Y:S02]  /*3790*/  LDG.E.LTC128B R212, desc[UR14][R98.64] ;  /* 0x0000000e62d47981 */ /* 0x000164000c1e1920 */
.L_x_46:
[----:B------:R-:W-:Y:S05]  /*37a0*/  BSYNC B1 ;  /* 0x0000000000017941 */ /* 0x000fea0003800000 */
.L_x_45:
[----:B0-----:R-:W-:Y:S01]  /*37b0*/  IADD3 R98, P5, R90, R12, RZ ;  /* 0x0000000c5a627210 */ /* 0x001fe20007fbe0ff */
[----:B-----5:R-:W-:Y:S01]  /*37c0*/  FMUL R91, R212, UR18 ;  /* 0x00000012d45b7c20 */ /* 0x020fe20008400000 */
[----:B------:R-:W-:Y:S01]  /*37d0*/  IADD3 R90, P4, R154, UR10, RZ ;  /* 0x0000000a9a5a7c10 */ /* 0x000fe2000ff9e0ff */
[----:B------:R-:W-:Y:S02]  /*37e0*/  BSSY B1, `(.L_x_47) ;  /* 0x000000c000017945 */ /* 0x000fe40003800000 */
[----:B------:R-:W-:Y:S01]  /*37f0*/  FFMA R221, R100, UR19, R91 ;  /* 0x0000001364dd7c23 */ /* 0x000fe2000800005b */
[----:B------:R-:W-:Y:S01]  /*3800*/  IADD3.X R91, R155, UR8, RZ, P4, !PT ;  /* 0x000000089b5b7c10 */ /* 0x000fe2000a7fe4ff */
[----:B------:R-:W-:Y:S01]  /*3810*/  IMAD.X R99, R213, 0x1, R13, P5 ;  /* 0x00000001d5637824 */ /* 0x000fe200028e060d */
[----:B------:R-:W-:Y:S02]  /*3820*/  ISETP.GT.AND P4, PT, R10, 0x19, P2 ;  /* 0x000000190a00780c */ /* 0x000fe40001784270 */
[----:B------:R-:W-:Y:S01]  /*3830*/  IADD3 R100, P5, R98, R14, RZ ;  /* 0x0000000e62647210 */ /* 0x000fe20007fbe0ff */
[----:B------:R0:W-:Y:S04]  /*3840*/  @P1 STG.E desc[UR14][R90.64], R221 ;  /* 0x000000dd5a001986 */ /* 0x0001e8000c10190e */
[----:B------:R-:W-:Y:S01]  /*3850*/  IMAD.X R159, R99, 0x1, R17, P5 ;  /* 0x00000001639f7824 */ /* 0x000fe200028e0611 */
[----:B------:R-:W-:-:S04]  /*3860*/  LEA R158, P5, R100, UR16, 0x2 ;  /* 0x00000010649e7c11 */ /* 0x000fc8000f8a10ff */
[----:B------:R-:W-:Y:S01]  /*3870*/  LEA.HI.X R159, R100, UR17, R159, 0x2, P5 ;  /* 0x00000011649f7c11 */ /* 0x000fe2000a8f149f */
[----:B------:R-:W-:Y:S08]  /*3880*/  @!P4 BRA `(.L_x_48) ;  /* 0x000000000004c947 */ /* 0x000ff00003800000 */
[----:B------:R0:W5:Y:S02]  /*3890*/  LDG.E.LTC128B R212, desc[UR14][R158.64] ;  /* 0x0000000e9ed47981 */ /* 0x000164000c1e1920 */
.L_x_48:
[----:B------:R-:W-:Y:S05]  /*38a0*/  BSYNC B1 ;  /* 0x0000000000017941 */ /* 0x000fea0003800000 */
.L_x_47:
[----:B------:R-:W-:Y:S01]  /*38b0*/  IMAD.WIDE.U32 R160, R8, UR12, R160 ;  /* 0x0000000c08a07c25 */ /* 0x000fe2000f8e00a0 */
[----:B------:R-:W-:Y:S01]  /*38c0*/  IADD3 R100, P5, R96, UR10, RZ ;  /* 0x0000000a60647c10 */ /* 0x000fe2000ffbe0ff */
[----:B------:R-:W-:Y:S02]  /*38d0*/  BSSY B1, `(.L_x_49) ;  /* 0x000000f000017945 */ /* 0x000fe40003800000 */
[----:B0-----:R-:W-:Y:S01]  /*38e0*/  IMAD.IADD R159, R219, 0x1, R161 ;  /* 0x00000001db9f7824 */ /* 0x001fe200078e02a1 */
[----:B------:R-:W-:Y:S01]  /*38f0*/  LEA R158, P1, R160, UR16, 0x2 ;  /* 0x00000010a09e7c11 */ /* 0x000fe2000f8210ff */
[----:B------:R-:W-:-:S03]  /*3900*/  IMAD.WIDE.U32 R162, R8, UR12, R162 ;  /* 0x0000000c08a27c25 */ /* 0x000fc6000f8e00a2 */
[----:B------:R-:W-:Y:S01]  /*3910*/  LEA.HI.X R159, R160, UR17, R159, 0x2, P1 ;  /* 0x00000011a09f7c11 */ /* 0x000fe200088f149f */
[----:B-----5:R-:W-:Y:S01]  /*3920*/  FMUL R160, R212, UR18 ;  /* 0x00000012d4a07c20 */ /* 0x020fe20008400000 */
[----:B------:R-:W-:Y:S01]  /*3930*/  ISETP.GT.AND P1, PT, R10, 0x18, P0 ;  /* 0x000000180a00780c */ /* 0x000fe20000724270 */
[----:B------:R-:W-:Y:S02]  /*3940*/  IMAD.IADD R161, R219, 0x1, R163 ;  /* 0x00000001dba17824 */ /* 0x000fe400078e02a3 */
[----:B------:R-:W-:Y:S01]  /*3950*/  FFMA R213, R101, UR19, R160 ;  /* 0x0000001365d57c23 */ /* 0x000fe200080000a0 */
[----:B------:R-:W-:Y:S02]  /*3960*/  IADD3.X R101, R97, UR8, RZ, P5, !PT ;  /* 0x0000000861657c10 */ /* 0x000fe4000affe4ff */
[----:B------:R-:W-:-:S03]  /*3970*/  LEA R160, P5, R162, UR16, 0x2 ;  /* 0x00000010a2a07c11 */ /* 0x000fc6000f8a10ff */
[----:B------:R0:W-:Y:S01]  /*3980*/  @P4 STG.E desc[UR14][R100.64], R213 ;  /* 0x000000d564004986 */ /* 0x0001e2000c10190e */
[----:B------:R-:W-:-:S03]  /*3990*/  LEA.HI.X R161, R162, UR17, R161, 0x2, P5 ;  /* 0x00000011a2a17c11 */ /* 0x000fc6000a8f14a1 */
[----:B------:R-:W-:Y:S06]  /*39a0*/  @!P1 BRA `(.L_x_50) ;  /* 0x0000000000049947 */ /* 0x000fec0003800000 */
[----:B------:R0:W5:Y:S02]  /*39b0*/  LDG.E.LTC128B R212, desc[UR14][R158.64+0x20] ;  /* 0x0000200e9ed47981 */ /* 0x000164000c1e1920 */
.L_x_50:
[----:B------:R-:W-:Y:S05]  /*39c0*/  BSYNC B1 ;  /* 0x0000000000017941 */ /* 0x000fea0003800000 */
.L_x_49:
[----:B-----5:R-:W-:Y:S01]  /*39d0*/  FMUL R163, R212, UR18 ;  /* 0x00000012d4a37c20 */ /* 0x020fe20008400000 */
[----:B------:R-:W-:Y:S01]  /*39e0*/  ISETP.GT.AND P4, PT, R10, 0x19, P0 ;  /* 0x000000190a00780c */ /* 0x000fe20000784270 */
[----:B------:R-:W-:Y:S02]  /*39f0*/  BSSY B1, `(.L_x_51) ;  /* 0x0000005000017945 */ /* 0x000fe40003800000 */
[----:B------:R-:W-:-:S05]  /*3a00*/  FFMA R163, R102, UR19, R163 ;  /* 0x0000001366a37c23 */ /* 0x000fca00080000a3 */
[----:B------:R0:W-:Y:S05]  /*3a10*/  @P1 STG.E desc[UR14][R90.64+0x20], R163 ;  /* 0x000020a35a001986 */ /* 0x0001ea000c10190e */
[----:B------:R-:W-:Y:S05]  /*3a20*/  @!P4 BRA `(.L_x_52) ;  /* 0x000000000004c947 */ /* 0x000fea0003800000 */
[----:B------:R0:W5:Y:S02]  /*3a30*/  LDG.E.LTC128B R212, desc[UR14][R160.64+0x20] ;  /* 0x0000200ea0d47981 */ /* 0x000164000c1e1920 */
.L_x_52:
[----:B------:R-:W-:Y:S05]  /*3a40*/  BSYNC B1 ;  /* 0x0000000000017941 */ /* 0x000fea0003800000 */
.L_x_51:
        /* <DEDUP_REMOVED lines=13> */
.L_x_54:
[----:B------:R-:W-:Y:S05]  /*3b20*/  BSYNC B1 ;  /* 0x0000000000017941 */ /* 0x000fea0003800000 */
.L_x_53:
        /* <DEDUP_REMOVED lines=15> */
.L_x_56:
[----:B------:R-:W-:Y:S05]  /*3c20*/  BSYNC B1 ;  /* 0x0000000000017941 */ /* 0x000fea0003800000 */
.L_x_55:
        /* <DEDUP_REMOVED lines=17> */
.L_x_58:
[----:B------:R-:W-:Y:S05]  /*3d40*/  BSYNC B1 ;  /* 0x0000000000017941 */ /* 0x000fea0003800000 */
.L_x_57:
[----:B-----5:R-:W-:Y:S01]  /*3d50*/  FMUL R167, R212, UR18 ;  /* 0x00000012d4a77c20 */ /* 0x020fe20008400000 */
[----:B------:R-:W-:Y:S01]  /*3d60*/  ISETP.GT.AND P4, PT, R10, 0x21, P0 ;  /* 0x000000210a00780c */ /* 0x000fe20000784270 */
[----:B------:R-:W-:Y:S02]  /*3d70*/  BSSY B1, `(.L_x_59) ;  /* 0x0000005000017945 */ /* 0x000fe40003800000 */
[----:B------:R-:W-:-:S05]  /*3d80*/  FFMA R167, R106, UR19, R167 ;  /* 0x000000136aa77c23 */ /* 0x000fca00080000a7 */
[----:B------:R0:W-:Y:S05]  /*3d90*/  @P1 STG.E desc[UR14][R98.64+0x20], R167 ;  /* 0x000020a762001986 */ /* 0x0001ea000c10190e */
[----:B------:R-:W-:Y:S05]  /*3da0*/  @!P4 BRA `(.L_x_60) ;  /* 0x000000000004c947 */ /* 0x000fea0003800000 */
[----:B------:R0:W5:Y:S02]  /*3db0*/  LDG.E.LTC128B R212, desc[UR14][R164.64+0x20] ;  /* 0x0000200ea4d47981 */ /* 0x000164000c1e1920 */
.L_x_60:
[----:B------:R-:W-:Y:S05]  /*3dc0*/  BSYNC B1 ;  /* 0x0000000000017941 */ /* 0x000fea0003800000 */
.L_x_59:
        /* <DEDUP_REMOVED lines=13> */
.L_x_62:
[----:B------:R-:W-:Y:S05]  /*3ea0*/  BSYNC B1 ;  /* 0x0000000000017941 */ /* 0x000fea0003800000 */
.L_x_61:
        /* <DEDUP_REMOVED lines=15> */
.L_x_64:
[----:B------:R-:W-:Y:S05]  /*3fa0*/  BSYNC B1 ;  /* 0x0000000000017941 */ /* 0x000fea0003800000 */
.L_x_63:
        /* <DEDUP_REMOVED lines=17> */
.L_x_66:
[----:B------:R-:W-:Y:S05]  /*40c0*/  BSYNC B1 ;  /* 0x0000000000017941 */ /* 0x000fea0003800000 */
.L_x_65:
[----:B-----5:R-:W-:Y:S01]  /*40d0*/  FMUL R171, R212, UR18 ;  /* 0x00000012d4ab7c20 */ /* 0x020fe20008400000 */
[----:B------:R-:W-:Y:S01]  /*40e0*/  ISETP.GT.AND P4, PT, R10, 0x29, P0 ;  /* 0x000000290a00780c */ /* 0x000fe20000784270 */
[----:B------:R-:W-:Y:S02]  /*40f0*/  BSSY B1, `(.L_x_67) ;  /* 0x0000005000017945 */ /* 0x000fe40003800000 */
[----:B------:R-:W-:-:S05]  /*4100*/  FFMA R171, R110, UR19, R171 ;  /* 0x000000136eab7c23 */ /* 0x000fca00080000ab */
[----:B------:R0:W-:Y:S05]  /*4110*/  @P1 STG.E desc[UR14][R102.64+0x20], R171 ;  /* 0x000020ab66001986 */ /* 0x0001ea000c10190e */
[----:B------:R-:W-:Y:S05]  /*4120*/  @!P4 BRA `(.L_x_68) ;  /* 0x000000000004c947 */ /* 0x000fea0003800000 */
[----:B------:R0:W5:Y:S02]  /*4130*/  LDG.E.LTC128B R212, desc[UR14][R168.64+0x20] ;  /* 0x0000200ea8d47981 */ /* 0x000164000c1e1920 */
.L_x_68:
[----:B------:R-:W-:Y:S05]  /*4140*/  BSYNC B1 ;  /* 0x0000000000017941 */ /* 0x000fea0003800000 */
.L_x_67:
        /* <DEDUP_REMOVED lines=13> */
.L_x_70:
[----:B------:R-:W-:Y:S05]  /*4220*/  BSYNC B1 ;  /* 0x0000000000017941 */ /* 0x000fea0003800000 */
.L_x_69:
        /* <DEDUP_REMOVED lines=15> */
.L_x_72:
[----:B------:R-:W-:Y:S05]  /*4320*/  BSYNC B1 ;  /* 0x0000000000017941 */ /* 0x000fea0003800000 */
.L_x_71:
        /* <DEDUP_REMOVED lines=17> */
.L_x_74:
[----:B------:R-:W-:Y:S05]  /*4440*/  BSYNC B1 ;  /* 0x0000000000017941 */ /* 0x000fea0003800000 */
.L_x_73:
[----:B-----5:R-:W-:Y:S01]  /*4450*/  FMUL R175, R212, UR18 ;  /* 0x00000012d4af7c20 */ /* 0x020fe20008400000 */
[----:B------:R-:W-:Y:S01]  /*4460*/  ISETP.GT.AND P4, PT, R10, 0x31, P0 ;  /* 0x000000310a00780c */ /* 0x000fe20000784270 */
[----:B------:R-:W-:Y:S02]  /*4470*/  BSSY B1, `(.L_x_75) ;  /* 0x0000005000017945 */ /* 0x000fe40003800000 */
[----:B------:R-:W-:-:S05]  /*4480*/  FFMA R175, R114, UR19, R175 ;  /* 0x0000001372af7c23 */ /* 0x000fca00080000af */
[----:B------:R0:W-:Y:S05]  /*4490*/  @P1 STG.E desc[UR14][R106.64+0x20], R175 ;  /* 0x000020af6a001986 */ /* 0x0001ea000c10190e */
[----:B------:R-:W-:Y:S05]  /*44a0*/  @!P4 BRA `(.L_x_76) ;  /* 0x000000000004c947 */ /* 0x000fea0003800000 */
[----:B------:R0:W5:Y:S02]  /*44b0*/  LDG.E.LTC128B R212, desc[UR14][R172.64+0x20] ;  /* 0x0000200eacd47981 */ /* 0x000164000c1e1920 */
.L_x_76:
[----:B------:R-:W-:Y:S05]  /*44c0*/  BSYNC B1 ;  /* 0x0000000000017941 */ /* 0x000fea0003800000 */
.L_x_75:
        /* <DEDUP_REMOVED lines=13> */
.L_x_78:
[----:B------:R-:W-:Y:S05]  /*45a0*/  BSYNC B1 ;  /* 0x0000000000017941 */ /* 0x000fea0003800000 */
.L_x_77:
        /* <DEDUP_REMOVED lines=15> */
.L_x_80:
[----:B------:R-:W-:Y:S05]  /*46a0*/  BSYNC B1 ;  /* 0x0000000000017941 */ /* 0x000fea0003800000 */
.L_x_79:
        /* <DEDUP_REMOVED lines=17> */
.L_x_82:
[----:B------:R-:W-:Y:S05]  /*47c0*/  BSYNC B1 ;  /* 0x0000000000017941 */ /* 0x000fea0003800000 */
.L_x_81:
[----:B-----5:R-:W-:Y:S01]  /*47d0*/  FMUL R179, R212, UR18 ;  /* 0x00000012d4b37c20 */ /* 0x020fe20008400000 */
[----:B------:R-:W-:Y:S01]  /*47e0*/  ISETP.GT.AND P4, PT, R10, 0x39, P0 ;  /* 0x000000390a00780c */ /* 0x000fe20000784270 */
[----:B------:R-:W-:Y:S02]  /*47f0*/  BSSY B1, `(.L_x_83) ;  /* 0x0000005000017945 */ /* 0x000fe40003800000 */
[----:B------:R-:W-:-:S05]  /*4800*/  FFMA R179, R118, UR19, R179 ;  /* 0x0000001376b37c23 */ /* 0x000fca00080000b3 */
[----:B------:R0:W-:Y:S05]  /*4810*/  @P1 STG.E desc[UR14][R110.64+0x20], R179 ;  /* 0x000020b36e001986 */ /* 0x0001ea000c10190e */
[----:B------:R-:W-:Y:S05]  /*4820*/  @!P4 BRA `(.L_x_84) ;  /* 0x000000000004c947 */ /* 0x000fea0003800000 */
[----:B------:R0:W5:Y:S02]  /*4830*/  LDG.E.LTC128B R212, desc[UR14][R176.64+0x20] ;  /* 0x0000200eb0d47981 */ /* 0x000164000c1e1920 */
.L_x_84:
[----:B------:R-:W-:Y:S05]  /*4840*/  BSYNC B1 ;  /* 0x0000000000017941 */ /* 0x000fea0003800000 */
.L_x_83:
        /* <DEDUP_REMOVED lines=13> */
.L_x_86:
[----:B------:R-:W-:Y:S05]  /*4920*/  BSYNC B1 ;  /* 0x0000000000017941 */ /* 0x000fea0003800000 */
.L_x_85:
        /* <DEDUP_REMOVED lines=15> */
.L_x_88:
[----:B------:R-:W-:Y:S05]  /*4a20*/  BSYNC B1 ;  /* 0x0000000000017941 */ /* 0x000fea0003800000 */
.L_x_87:
        /* <DEDUP_REMOVED lines=17> */
.L_x_90:
[----:B------:R-:W-:Y:S05]  /*4b40*/  BSYNC B1 ;  /* 0x0000000000017941 */ /* 0x000fea0003800000 */
.L_x_89:
[----:B-----5:R-:W-:Y:S01]  /*4b50*/  FMUL R183, R212, UR18 ;  /* 0x00000012d4b77c20 */ /* 0x020fe20008400000 */
[----:B------:R-:W-:Y:S01]  /*4b60*/  ISETP.GT.AND P4, PT, R10, 0x41, P0 ;  /* 0x000000410a00780c */ /* 0x000fe20000784270 */
[----:B------:R-:W-:Y:S02]  /*4b70*/  BSSY B1, `(.L_x_91) ;  /* 0x0000005000017945 */ /* 0x000fe40003800000 */
[----:B------:R-:W-:-:S05]  /*4b80*/  FFMA R183, R122, UR19, R183 ;  /* 0x000000137ab77c23 */ /* 0x000fca00080000b7 */
[----:B------:R0:W-:Y:S05]  /*4b90*/  @P1 STG.E desc[UR14][R114.64+0x20], R183 ;  /* 0x000020b772001986 */ /* 0x0001ea000c10190e */
[----:B------:R-:W-:Y:S05]  /*4ba0*/  @!P4 BRA `(.L_x_92) ;  /* 0x000000000004c947 */ /* 0x000fea0003800000 */
[----:B------:R0:W5:Y:S02]  /*4bb0*/  LDG.E.LTC128B R212, desc[UR14][R180.64+0x20] ;  /* 0x0000200eb4d47981 */ /* 0x000164000c1e1920 */
.L_x_92:
[----:B------:R-:W-:Y:S05]  /*4bc0*/  BSYNC B1 ;  /* 0x0000000000017941 */ /* 0x000fea0003800000 */
.L_x_91:
        /* <DEDUP_REMOVED lines=13> */
.L_x_94:
[----:B------:R-:W-:Y:S05]  /*4ca0*/  BSYNC B1 ;  /* 0x0000000000017941 */ /* 0x000fea0003800000 */
.L_x_93:
        /* <DEDUP_REMOVED lines=15> */
.L_x_96:
[----:B------:R-:W-:Y:S05]  /*4da0*/  BSYNC B1 ;  /* 0x0000000000017941 */ /* 0x000fea0003800000 */
.L_x_95:
        /* <DEDUP_REMOVED lines=17> */
.L_x_98:
[----:B------:R-:W-:Y:S05]  /*4ec0*/  BSYNC B1 ;  /* 0x0000000000017941 */ /* 0x000fea0003800000 */
.L_x_97:
[----:B-----5:R-:W-:Y:S01]  /*4ed0*/  FMUL R187, R212, UR18 ;  /* 0x00000012d4bb7c20 */ /* 0x020fe20008400000 */
[----:B------:R-:W-:Y:S01]  /*4ee0*/  ISETP.GT.AND P4, PT, R10, 0x49, P0 ;  /* 0x000000490a00780c */ /* 0x000fe20000784270 */
[----:B------:R-:W-:Y:S02]  /*4ef0*/  BSSY B1, `(.L_x_99) ;  /* 0x0000005000017945 */ /* 0x000fe40003800000 */
[----:B------:R-:W-:-:S05]  /*4f00*/  FFMA R187, R126, UR19, R187 ;  /* 0x000000137ebb7c23 */ /* 0x000fca00080000bb */
[----:B------:R0:W-:Y:S05]  /*4f10*/  @P1 STG.E desc[UR14][R118.64+0x20], R187 ;  /* 0x000020bb76001986 */ /* 0x0001ea000c10190e */
[----:B------:R-:W-:Y:S05]  /*4f20*/  @!P4 BRA `(.L_x_100) ;  /* 0x000000000004c947 */ /* 0x000fea0003800000 */
[----:B------:R0:W5:Y:S02]  /*4f30*/  LDG.E.LTC128B R212, desc[UR14][R184.64+0x20] ;  /* 0x0000200eb8d47981 */ /* 0x000164000c1e1920 */
.L_x_100:
[----:B------:R-:W-:Y:S05]  /*4f40*/  BSYNC B1 ;  /* 0x0000000000017941 */ /* 0x000fea0003800000 */
.L_x_99:
        /* <DEDUP_REMOVED lines=13> */
.L_x_102:
[----:B------:R-:W-:Y:S05]  /*5020*/  BSYNC B1 ;  /* 0x0000000000017941 */ /* 0x000fea0003800000 */
.L_x_101:
        /* <DEDUP_REMOVED lines=15> */
.L_x_104:
[----:B------:R-:W-:Y:S05]  /*5120*/  BSYNC B1 ;  /* 0x0000000000017941 */ /* 0x000fea0003800000 */
.L_x_103:
        /* <DEDUP_REMOVED lines=17> */
.L_x_106:
[----:B------:R-:W-:Y:S05]  /*5240*/  BSYNC B1 ;  /* 0x0000000000017941 */ /* 0x000fea0003800000 */
.L_x_105:
[----:B-----5:R-:W-:Y:S01]  /*5250*/  FMUL R191, R212, UR18 ;  /* 0x00000012d4bf7c20 */ /* 0x020fe20008400000 */
[----:B------:R-:W-:Y:S01]  /*5260*/  ISETP.GT.AND P4, PT, R10, 0x51, P0 ;  /* 0x000000510a00780c */ /* 0x000fe20000784270 */
[----:B------:R-:W-:Y:S02]  /*5270*/  BSSY B1, `(.L_x_107) ;  /* 0x0000005000017945 */ /* 0x000fe40003800000 */
[----:B------:R-:W-:-:S05]  /*5280*/  FFMA R191, R130, UR19, R191 ;  /* 0x0000001382bf7c23 */ /* 0x000fca00080000bf */
[----:B------:R0:W-:Y:S05]  /*5290*/  @P1 STG.E desc[UR14][R122.64+0x20], R191 ;  /* 0x000020bf7a001986 */ /* 0x0001ea000c10190e */
[----:B------:R-:W-:Y:S05]  /*52a0*/  @!P4 BRA `(.L_x_108) ;  /* 0x000000000004c947 */ /* 0x000fea0003800000 */
[----:B------:R0:W5:Y:S02]  /*52b0*/  LDG.E.LTC128B R212, desc[UR14][R188.64+0x20] ;  /* 0x0000200ebcd47981 */ /* 0x000164000c1e1920 */
.L_x_108:
[----:B------:R-:W-:Y:S05]  /*52c0*/  BSYNC B1 ;  /* 0x0000000000017941 */ /* 0x000fea0003800000 */
.L_x_107:
        /* <DEDUP_REMOVED lines=13> */
.L_x_110:
[----:B------:R-:W-:Y:S05]  /*53a0*/  BSYNC B1 ;  /* 0x0000000000017941 */ /* 0x000fea0003800000 */
.L_x_109:
        /* <DEDUP_REMOVED lines=15> */
.L_x_112:
[----:B------:R-:W-:Y:S05]  /*54a0*/  BSYNC B1 ;  /* 0x0000000000017941 */ /* 0x000fea0003800000 */
.L_x_111:
        /* <DEDUP_REMOVED lines=17> */
.L_x_114:
[----:B------:R-:W-:Y:S05]  /*55c0*/  BSYNC B1 ;  /* 0x0000000000017941 */ /* 0x000fea0003800000 */
.L_x_113:
[----:B-----5:R-:W-:Y:S01]  /*55d0*/  FMUL R195, R212, UR18 ;  /* 0x00000012d4c37c20 */ /* 0x020fe20008400000 */
[----:B------:R-:W-:Y:S01]  /*55e0*/  ISETP.GT.AND P4, PT, R10, 0x59, P0 ;  /* 0x000000590a00780c */ /* 0x000fe20000784270 */
[----:B------:R-:W-:Y:S02]  /*55f0*/  BSSY B1, `(.L_x_115) ;  /* 0x0000005000017945 */ /* 0x000fe40003800000 */
[----:B------:R-:W-:-:S05]  /*5600*/  FFMA R195, R134, UR19, R195 ;  /* 0x0000001386c37c23 */ /* 0x000fca00080000c3 */
[----:B------:R0:W-:Y:S05]  /*5610*/  @P1 STG.E desc[UR14][R126.64+0x20], R195 ;  /* 0x000020c37e001986 */ /* 0x0001ea000c10190e */
[----:B------:R-:W-:Y:S05]  /*5620*/  @!P4 BRA `(.L_x_116) ;  /* 0x000000000004c947 */ /* 0x000fea0003800000 */
[----:B------:R0:W5:Y:S02]  /*5630*/  LDG.E.LTC128B R212, desc[UR14][R192.64+0x20] ;  /* 0x0000200ec0d47981 */ /* 0x000164000c1e1920 */
.L_x_116:
[----:B------:R-:W-:Y:S05]  /*5640*/  BSYNC B1 ;  /* 0x0000000000017941 */ /* 0x000fea0003800000 */
.L_x_115:
        /* <DEDUP_REMOVED lines=13> */
.L_x_118:
[----:B------:R-:W-:Y:S05]  /*5720*/  BSYNC B1 ;  /* 0x0000000000017941 */ /* 0x000fea0003800000 */
.L_x_117:
        /* <DEDUP_REMOVED lines=15> */
.L_x_120:
[----:B------:R-:W-:Y:S05]  /*5820*/  BSYNC B1 ;  /* 0x0000000000017941 */ /* 0x000fea0003800000 */
.L_x_119:
        /* <DEDUP_REMOVED lines=17> */
.L_x_122:
[----:B------:R-:W-:Y:S05]  /*5940*/  BSYNC B1 ;  /* 0x0000000000017941 */ /* 0x000fea0003800000 */
.L_x_121:
[----:B-----5:R-:W-:Y:S01]  /*5950*/  FMUL R199, R212, UR18 ;  /* 0x00000012d4c77c20 */ /* 0x020fe20008400000 */
[----:B------:R-:W-:Y:S01]  /*5960*/  ISETP.GT.AND P4, PT, R10, 0x61, P0 ;  /* 0x000000610a00780c */ /* 0x000fe20000784270 */
[----:B------:R-:W-:Y:S02]  /*5970*/  BSSY B1, `(.L_x_123) ;  /* 0x0000005000017945 */ /* 0x000fe40003800000 */
[----:B------:R-:W-:-:S05]  /*5980*/  FFMA R199, R138, UR19, R199 ;  /* 0x000000138ac77c23 */ /* 0x000fca00080000c7 */
[----:B------:R0:W-:Y:S05]  /*5990*/  @P1 STG.E desc[UR14][R130.64+0x20], R199 ;  /* 0x000020c782001986 */ /* 0x0001ea000c10190e */
[----:B------:R-:W-:Y:S05]  /*59a0*/  @!P4 BRA `(.L_x_124) ;  /* 0x000000000004c947 */ /* 0x000fea0003800000 */
[----:B------:R0:W5:Y:S02]  /*59b0*/  LDG.E.LTC128B R212, desc[UR14][R196.64+0x20] ;  /* 0x0000200ec4d47981 */ /* 0x000164000c1e1920 */
.L_x_124:
[----:B------:R-:W-:Y:S05]  /*59c0*/  BSYNC B1 ;  /* 0x0000000000017941 */ /* 0x000fea0003800000 */
.L_x_123:
        /* <DEDUP_REMOVED lines=13> */
.L_x_126:
[----:B------:R-:W-:Y:S05]  /*5aa0*/  BSYNC B1 ;  /* 0x0000000000017941 */ /* 0x000fea0003800000 */
.L_x_125:
        /* <DEDUP_REMOVED lines=15> */
.L_x_128:
[----:B------:R-:W-:Y:S05]  /*5ba0*/  BSYNC B1 ;  /* 0x0000000000017941 */ /* 0x000fea0003800000 */
.L_x_127:
        /* <DEDUP_REMOVED lines=17> */
.L_x_130:
[----:B------:R-:W-:Y:S05]  /*5cc0*/  BSYNC B1 ;  /* 0x0000000000017941 */ /* 0x000fea0003800000 */
.L_x_129:
[----:B-----5:R-:W-:Y:S01]  /*5cd0*/  FMUL R203, R212, UR18 ;  /* 0x00000012d4cb7c20 */ /* 0x020fe20008400000 */
[----:B------:R-:W-:Y:S01]  /*5ce0*/  ISETP.GT.AND P4, PT, R10, 0x69, P0 ;  /* 0x000000690a00780c */ /* 0x000fe20000784270 */
[----:B------:R-:W-:Y:S02]  /*5cf0*/  BSSY B1, `(.L_x_131) ;  /* 0x0000005000017945 */ /* 0x000fe40003800000 */
[----:B------:R-:W-:-:S05]  /*5d00*/  FFMA R203, R142, UR19, R203 ;  /* 0x000000138ecb7c23 */ /* 0x000fca00080000cb */
[----:B------:R0:W-:Y:S05]  /*5d10*/  @P1 STG.E desc[UR14][R134.64+0x20], R203 ;  /* 0x000020cb86001986 */ /* 0x0001ea000c10190e */
[----:B------:R-:W-:Y:S05]  /*5d20*/  @!P4 BRA `(.L_x_132) ;  /* 0x000000000004c947 */ /* 0x000fea0003800000 */
[----:B------:R0:W5:Y:S02]  /*5d30*/  LDG.E.LTC128B R212, desc[UR14][R200.64+0x20] ;  /* 0x0000200ec8d47981 */ /* 0x000164000c1e1920 */
.L_x_132:
[----:B------:R-:W-:Y:S05]  /*5d40*/  BSYNC B1 ;  /* 0x0000000000017941 */ /* 0x000fea0003800000 */
.L_x_131:
        /* <DEDUP_REMOVED lines=13> */
.L_x_134:
[----:B------:R-:W-:Y:S05]  /*5e20*/  BSYNC B1 ;  /* 0x0000000000017941 */ /* 0x000fea0003800000 */
.L_x_133:
        /* <DEDUP_REMOVED lines=15> */
.L_x_136:
[----:B------:R-:W-:Y:S05]  /*5f20*/  BSYNC B1 ;  /* 0x0000000000017941 */ /* 0x000fea0003800000 */
.L_x_135:
[----:B------:R-:W-:Y:S01]  /*5f30*/  IMAD.WIDE.U32 R204, R8, UR12, R204 ;  /* 0x0000000c08cc7c25 */ /* 0x000fe2000f8e00cc */
[----:B------:R-:W-:Y:S01]  /*5f40*/  ISETP.GT.AND P5, PT, R10, 0x70, P0 ;  /* 0x000000700a00780c */ /* 0x000fe200007a4270 */
[----:B------:R-:W-:Y:S02]  /*5f50*/  BSSY B1, `(.L_x_137) ;  /* 0x000000f000017945 */ /* 0x000fe40003800000 */
[----:B0-----:R-:W-:Y:S01]  /*5f60*/  IMAD.IADD R203, R219, 0x1, R205 ;  /* 0x00000001dbcb7824 */ /* 0x001fe200078e02cd */
[----:B------:R-:W-:Y:S01]  /*5f70*/  LEA R202, P1, R204, UR16, 0x2 ;  /* 0x00000010ccca7c11 */ /* 0x000fe2000f8210ff */
[----:B------:R-:W-:-:S03]  /*5f80*/  IMAD.WIDE.U32 R206, R8, UR12, R206 ;  /* 0x0000000c08ce7c25 */ /* 0x000fc6000f8e00ce */
[----:B------:R-:W-:Y:S01]  /*5f90*/  LEA.HI.X R203, R204, UR17, R203, 0x2, P1 ;  /* 0x00000011cccb7c11 */ /* 0x000fe200088f14cb */
[----:B-----5:R-:W-:Y:S01]  /*5fa0*/  FMUL R204, R212, UR18 ;  /* 0x00000012d4cc7c20 */ /* 0x020fe20008400000 */
[----:B------:R-:W-:Y:S01]  /*5fb0*/  IADD3 R144, P1, R140, UR10, RZ ;  /* 0x0000000a8c907c10 */ /* 0x000fe2000ff3e0ff */
[----:B------:R-:W-:Y:S02]  /*5fc0*/  IMAD.IADD R205, R219, 0x1, R207 ;  /* 0x00000001dbcd7824 */ /* 0x000fe400078e02cf */
[----:B------:R-:W-:Y:S01]  /*5fd0*/  FFMA R213, R145, UR19, R204 ;  /* 0x0000001391d57c23 */ /* 0x000fe200080000cc */
[----:B------:R-:W-:Y:S02]  /*5fe0*/  IADD3.X R145, R141, UR8, RZ, P1, !PT ;  /* 0x000000088d917c10 */ /* 0x000fe40008ffe4ff */
[----:B------:R-:W-:-:S03]  /*5ff0*/  LEA R204, P1, R206, UR16, 0x2 ;  /* 0x00000010cecc7c11 */ /* 0x000fc6000f8210ff */
[----:B------:R0:W-:Y:S01]  /*6000*/  @P4 STG.E desc[UR14][R144.64], R213 ;  /* 0x000000d590004986 */ /* 0x0001e2000c10190e */
[----:B------:R-:W-:Y:S01]  /*6010*/  LEA.HI.X R205, R206, UR17, R205, 0x2, P1 ;  /* 0x00000011cecd7c11 */ /* 0x000fe200088f14cd */
[----:B------:R-:W-:Y:S08]  /*6020*/  @!P5 BRA `(.L_x_138) ;  /* 0x000000000004d947 */ /* 0x000ff00003800000 */
[----:B------:R0:W5:Y:S02]  /*6030*/  LDG.E.LTC128B R212, desc[UR14][R202.64+0x20] ;  /* 0x0000200ecad47981 */ /* 0x000164000c1e1920 */
.L_x_138:
[----:B------:R-:W-:Y:S05]  /*6040*/  BSYNC B1 ;  /* 0x0000000000017941 */ /* 0x000fea0003800000 */
.L_x_137:
[----:B------:R-:W-:Y:S01]  /*6050*/  ISETP.GT.AND P6, PT, R10, 0x71, P0 ;  /* 0x000000710a00780c */ /* 0x000fe200007c4270 */
[----:B-----5:R-:W-:Y:S01]  /*6060*/  FMUL R15, R212, UR18 ;  /* 0x00000012d40f7c20 */ /* 0x020fe20008400000 */
[----:B------:R-:W-:Y:S01]  /*6070*/  IMAD.WIDE.U32 R142, R12, 0x7, R142 ;  /* 0x000000070c8e7825 */ /* 0x000fe200078e008e */
[----:B------:R-:W-:Y:S03]  /*6080*/  BSSY B1, `(.L_x_139) ;  /* 0x0000008000017945 */ /* 0x000fe60003800000 */
[----:B------:R-:W-:Y:S01]  /*6090*/  FFMA R207, R146, UR19, R15 ;  /* 0x0000001392cf7c23 */ /* 0x000fe2000800000f */
[----:B------:R-:W-:-:S04]  /*60a0*/  IMAD.IADD R143, R218, 0x1, R143 ;  /* 0x00000001da8f7824 */ /* 0x000fc800078e028f */
[----:B------:R0:W-:Y:S01]  /*60b0*/  @P5 STG.E desc[UR14][R138.64+0x20], R207 ;  /* 0x000020cf8a005986 */ /* 0x0001e2000c10190e */
[C---:B------:R-:W-:Y:S02]  /*60c0*/  IADD3 R15, P4, P5, R14.reuse, R12, R142 ;  /* 0x0000000c0e0f7210 */ /* 0x040fe40007d9e08e */
[----:B------:R-:W-:Y:S01]  /*60d0*/  IADD3 R14, P1, R14, R142, RZ ;  /* 0x0000008e0e0e7210 */ /* 0x000fe20007f3e0ff */
[----:B------:R-:W-:-:S12]  /*60e0*/  @!P6 BRA `(.L_x_140) ;  /* 0x000000000004e947 */ /* 0x000fd80003800000 */
[----:B------:R0:W5:Y:S02]  /*60f0*/  LDG.E.LTC128B R212, desc[UR14][R204.64+0x20] ;  /* 0x0000200eccd47981 */ /* 0x000164000c1e1920 */
.L_x_140:
[----:B------:R-:W-:Y:S05]  /*6100*/  BSYNC B1 ;  /* 0x0000000000017941 */ /* 0x000fea0003800000 */
.L_x_139:
[----:B-----5:R-:W-:Y:S01]  /*6110*/  FMUL R12, R212, UR18 ;  /* 0x00000012d40c7c20 */ /* 0x020fe20008400000 */
[----:B------:R-:W-:Y:S01]  /*6120*/  IADD3.X R16, R17, R13, R143, P4, P5 ;  /* 0x0000000d11107210 */ /* 0x000fe200027ea48f */
[----:B------:R-:W-:Y:S01]  /*6130*/  IMAD.X R17, R143, 0x1, R17, P1 ;  /* 0x000000018f117824 */ /* 0x000fe200008e0611 */
[----:B------:R-:W-:Y:S01]  /*6140*/  ISETP.GT.AND P1, PT, R10, 0x78, P2 ;  /* 0x000000780a00780c */ /* 0x000fe20001724270 */
[----:B------:R-:W-:Y:S01]  /*6150*/  FFMA R147, R147, UR19, R12 ;  /* 0x0000001393937c23 */ /* 0x000fe2000800000c */
[C---:B------:R-:W-:Y:S01]  /*6160*/  LEA R12, P4, R14.reuse, UR16, 0x2 ;  /* 0x000000100e0c7c11 */ /* 0x040fe2000f8810ff */
[----:B------:R-:W-:Y:S03]  /*6170*/  BSSY B1, `(.L_x_141) ;  /* 0x0000005000017945 */ /* 0x000fe60003800000 */
[----:B------:R0:W-:Y:S01]  /*6180*/  @P6 STG.E desc[UR14][R144.64+0x20], R147 ;  /* 0x0000209390006986 */ /* 0x0001e2000c10190e */
[----:B------:R-:W-:-:S06]  /*6190*/  LEA.HI.X R13, R14, UR17, R17, 0x2, P4 ;  /* 0x000000110e0d7c11 */ /* 0x000fcc000a0f1411 */
[----:B------:R-:W-:Y:S05]  /*61a0*/  @!P1 BRA `(.L_x_142) ;  /* 0x0000000000049947 */ /* 0x000fea0003800000 */
[----:B------:R0:W5:Y:S02]  /*61b0*/  LDG.E.LTC128B R212, desc[UR14][R12.64] ;  /* 0x0000000e0cd47981 */ /* 0x000164000c1e1920 */
.L_x_142:
[----:B------:R-:W-:Y:S05]  /*61c0*/  BSYNC B1 ;  /* 0x0000000000017941 */ /* 0x000fea0003800000 */
.L_x_141:
[----:B0----5:R-:W-:Y:S01]  /*61d0*/  FMUL R13, R212, UR18 ;  /* 0x00000012d40d7c20 */ /* 0x021fe20008400000 */
[----:B------:R-:W-:Y:S01]  /*61e0*/  IADD3 R12, P4, R138, UR10, RZ ;  /* 0x0000000a8a0c7c10 */ /* 0x000fe2000ff9e0ff */
[----:B------:R-:W-:Y:S01]  /*61f0*/  BSSY B1, `(.L_x_143) ;  /* 0x000000a000017945 */ /* 0x000fe20003800000 */
[----:B------:R-:W-:Y:S01]  /*6200*/  ISETP.GT.AND P2, PT, R10, 0x79, P2 ;  /* 0x000000790a00780c */ /* 0x000fe20001744270 */
[----:B------:R-:W-:Y:S01]  /*6210*/  FFMA R17, R148, UR19, R13 ;  /* 0x0000001394117c23 */ /* 0x000fe2000800000d */
[----:B------:R-:W-:Y:S01]  /*6220*/  IADD3.X R13, R139, UR8, RZ, P4, !PT ;  /* 0x000000088b0d7c10 */ /* 0x000fe2000a7fe4ff */
[----:B------:R-:W-:Y:S01]  /*6230*/  IMAD.WIDE.U32 R208, R8, UR12, R208 ;  /* 0x0000000c08d07c25 */ /* 0x000fe2000f8e00d0 */
[----:B------:R-:W-:-:S03]  /*6240*/  LEA R14, P4, R15, UR16, 0x2 ;  /* 0x000000100f0e7c11 */ /* 0x000fc6000f8810ff */
[----:B------:R0:W-:Y:S01]  /*6250*/  @P1 STG.E desc[UR14][R12.64], R17 ;  /* 0x000000110c001986 */ /* 0x0001e2000c10190e */
[----:B------:R-:W-:-:S05]  /*6260*/  LEA.HI.X R15, R15, UR17, R16, 0x2, P4 ;  /* 0x000000110f0f7c11 */ /* 0x000fca000a0f1410 */
[----:B------:R-:W-:Y:S05]  /*6270*/  @!P2 BRA `(.L_x_144) ;  /* 0x000000000004a947 */ /* 0x000fea0003800000 */
[----:B------:R0:W5:Y:S02]  /*6280*/  LDG.E.LTC128B R212, desc[UR14][R14.64] ;  /* 0x0000000e0ed47981 */ /* 0x000164000c1e1920 */
.L_x_144:
[----:B------:R-:W-:Y:S05]  /*6290*/  BSYNC B1 ;  /* 0x0000000000017941 */ /* 0x000fea0003800000 */
.L_x_143:
[----:B0-----:R-:W-:Y:S01]  /*62a0*/  IADD3 R14, P1, R144, UR10, RZ ;  /* 0x0000000a900e7c10 */ /* 0x001fe2000ff3e0ff */
[----:B-----5:R-:W-:Y:S01]  /*62b0*/  FMUL R142, R212, UR18 ;  /* 0x00000012d48e7c20 */ /* 0x020fe20008400000 */
[----:B------:R-:W-:Y:S01]  /*62c0*/  ISETP.GT.AND P4, PT, R10, 0x78, P0 ;  /* 0x000000780a00780c */ /* 0x000fe20000784270 */
[----:B------:R-:W-:Y:S01]  /*62d0*/  IMAD.IADD R17, R219, 0x1, R209 ;  /* 0x00000001db117824 */ /* 0x000fe200078e02d1 */
[----:B------:R-:W-:Y:S01]  /*62e0*/  IADD3.X R15, R145, UR8, RZ, P1, !PT ;  /* 0x00000008910f7c10 */ /* 0x000fe20008ffe4ff */
[----:B------:R-:W-:Y:S01]  /*62f0*/  FFMA R149, R149, UR19, R142 ;  /* 0x0000001395957c23 */ /* 0x000fe2000800008e */
[----:B------:R-:W-:Y:S01]  /*6300*/  LEA R16, P5, R208, UR16, 0x2 ;  /* 0x00000010d0107c11 */ /* 0x000fe2000f8a10ff */
[----:B------:R-:W-:Y:S01]  /*6310*/  BSSY B1, `(.L_x_145) ;  /* 0x0000006000017945 */ /* 0x000fe20003800000 */
[----:B------:R-:W-:Y:S02]  /*6320*/  IMAD.WIDE.U32 R152, R8, UR12, R152 ;  /* 0x0000000c08987c25 */ /* 0x000fe4000f8e0098 */
[----:B------:R0:W-:Y:S01]  /*6330*/  @P2 STG.E desc[UR14][R14.64], R149 ;  /* 0x000000950e002986 */ /* 0x0001e2000c10190e */
[----:B------:R-:W-:-:S04]  /*6340*/  LEA.HI.X R17, R208, UR17, R17, 0x2, P5 ;  /* 0x00000011d0117c11 */ /* 0x000fc8000a8f1411 */
[----:B------:R-:W-:Y:S05]  /*6350*/  @!P4 BRA `(.L_x_146) ;  /* 0x000000000004c947 */ /* 0x000fea0003800000 */
[----:B------:R0:W5:Y:S02]  /*6360*/  LDG.E.LTC128B R212, desc[UR14][R16.64+0x20] ;  /* 0x0000200e10d47981 */ /* 0x000164000c1e1920 */
.L_x_146:
[----:B------:R-:W-:Y:S05]  /*6370*/  BSYNC B1 ;  /* 0x0000000000017941 */ /* 0x000fea0003800000 */
.L_x_145:
[----:B-----5:R-:W-:Y:S01]  /*6380*/  FMUL R143, R212, UR18 ;  /* 0x00000012d48f7c20 */ /* 0x020fe20008400000 */
[----:B------:R-:W-:Y:S01]  /*6390*/  ISETP.GT.AND P1, PT, R10, 0x79, P0 ;  /* 0x000000790a00780c */ /* 0x000fe20000724270 */
[----:B------:R-:W-:Y:S01]  /*63a0*/  IMAD.IADD R219, R219, 0x1, R153 ;  /* 0x00000001dbdb7824 */ /* 0x000fe200078e0299 */
[----:B------:R-:W-:Y:S01]  /*63b0*/  LEA R142, P2, R152, UR16, 0x2 ;  /* 0x00000010988e7c11 */ /* 0x000fe2000f8410ff */
[----:B------:R-:W-:Y:S01]  /*63c0*/  FFMA R147, R150, UR19, R143 ;  /* 0x0000001396937c23 */ /* 0x000fe2000800008f */
[----:B------:R-:W-:Y:S01]  /*63d0*/  BSSY B1, `(.L_x_147) ;  /* 0x0000006000017945 */ /* 0x000fe20003800000 */
[----:B------:R-:W-:Y:S02]  /*63e0*/  ISETP.GT.AND P0, PT, R9, 0x80, PT ;  /* 0x000000800900780c */ /* 0x000fe40003f04270 */
[----:B------:R-:W-:Y:S01]  /*63f0*/  LEA.HI.X R143, R152, UR17, R219, 0x2, P2 ;  /* 0x00000011988f7c11 */ /* 0x000fe200090f14db */
[----:B------:R0:W-:Y:S05]  /*6400*/  @P4 STG.E desc[UR14][R12.64+0x20], R147 ;  /* 0x000020930c004986 */ /* 0x0001ea000c10190e */
[----:B------:R-:W-:Y:S05]  /*6410*/  @!P1 BRA `(.L_x_148) ;  /* 0x0000000000049947 */ /* 0x000fea0003800000 */
[----:B------:R0:W5:Y:S02]  /*6420*/  LDG.E.LTC128B R212, desc[UR14][R142.64+0x20] ;  /* 0x0000200e8ed47981 */ /* 0x000164000c1e1920 */
.L_x_148:
[----:B------:R-:W-:Y:S05]  /*6430*/  BSYNC B1 ;  /* 0x0000000000017941 */ /* 0x000fea0003800000 */
.L_x_147:
[----:B-----5:R-:W-:Y:S01]  /*6440*/  FMUL R8, R212, UR18 ;  /* 0x00000012d4087c20 */ /* 0x020fe20008400000 */
[----:B------:R-:W-:Y:S01]  /*6450*/  ISETP.GT.AND P2, PT, R10, RZ, P0 ;  /* 0x000000ff0a00720c */ /* 0x000fe20000744270 */
[----:B------:R-:W-:Y:S02]  /*6460*/  BSSY B1, `(.L_x_149) ;  /* 0x0000005000017945 */ /* 0x000fe40003800000 */
[----:B------:R-:W-:-:S05]  /*6470*/  FFMA R151, R151, UR19, R8 ;  /* 0x0000001397977c23 */ /* 0x000fca0008000008 */
[----:B------:R0:W-:Y:S05]  /*6480*/  @P1 STG.E desc[UR14][R14.64+0x20], R151 ;  /* 0x000020970e001986 */ /* 0x0001ea000c10190e */
[----:B------:R-:W-:Y:S05]  /*6490*/  @!P2 BRA `(.L_x_150) ;  /* 0x000000000004a947 */ /* 0x000fea0003800000 */
[----:B------:R0:W5:Y:S02]  /*64a0*/  LDG.E.LTC128B R212, desc[UR14][R22.64+0x200] ;  /* 0x0002000e16d47981 */ /* 0x000164000c1e1920 */
.L_x_150:
[----:B------:R-:W-:Y:S05]  /*64b0*/  BSYNC B1 ;  /* 0x0000000000017941 */ /* 0x000fea0003800000 */
.L_x_149:
[----:B0----5:R-:W-:Y:S01]  /*64c0*/  FMUL R147, R212, UR18 ;  /* 0x00000012d4937c20 */ /* 0x021fe20008400000 */
[----:B------:R-:W-:Y:S01]  /*64d0*/  ISETP.GT.AND P4, PT, R10, 0x1, P0 ;  /* 0x000000010a00780c */ /* 0x000fe20000784270 */
[----:B------:R-:W-:Y:S01]  /*64e0*/  BSSY B1, `(.L_x_151) ;  /* 0x0000006000017945 */ /* 0x000fe20003800000 */
[----:B------:R-:W-:Y:S01]  /*64f0*/  ISETP.GT.AND P1, PT, R9, 0x88, PT ;  /* 0x000000880900780c */ /* 0x000fe20003f24270 */
[----:B------:R-:W-:-:S05]  /*6500*/  FFMA R147, R24, UR19, R147 ;  /* 0x0000001318937c23 */ /* 0x000fca0008000093 */
[----:B------:R0:W-:Y:S05]  /*6510*/  @P2 STG.E desc[UR14][R18.64+0x200], R147 ;  /* 0x0002009312002986 */ /* 0x0001ea000c10190e */
[----:B------:R-:W-:Y:S05]  /*6520*/  @!P4 BRA `(.L_x_152) ;  /* 0x000000000004c947 */ /* 0x000fea0003800000 */
[----:B------:R0:W5:Y:S02]  /*6530*/  LDG.E.LTC128B R212, desc[UR14][R88.64+0x200] ;  /* 0x0002000e58d47981 */ /* 0x000164000c1e1920 */
.L_x_152:
[----:B------:R-:W-:Y:S05]  /*6540*/  BSYNC B1 ;  /* 0x0000000000017941 */ /* 0x000fea0003800000 */
.L_x_151:
[----:B-----5:R-:W-:Y:S01]  /*6550*/  FMUL R8, R212, UR18 ;  /* 0x00000012d4087c20 */ /* 0x020fe20008400000 */
[----:B------:R-:W-:Y:S01]  /*6560*/  ISETP.GT.AND P2, PT, R10, RZ, P1 ;  /* 0x000000ff0a00720c */ /* 0x000fe20000f44270 */
[----:B------:R-:W-:Y:S02]  /*6570*/  BSSY B1, `(.L_x_153) ;  /* 0x0000005000017945 */ /* 0x000fe40003800000 */
[----:B------:R-:W-:-:S05]  /*6580*/  FFMA R25, R25, UR19, R8 ;  /* 0x0000001319197c23 */ /* 0x000fca0008000008 */
[----:B------:R0:W-:Y:S05]  /*6590*/  @P4 STG.E desc[UR14][R20.64+0x200], R25 ;  /* 0x0002001914004986 */ /* 0x0001ea000c10190e */
[----:B------:R-:W-:Y:S05]  /*65a0*/  @!P2 BRA `(.L_x_154) ;  /* 0x000000000004a947 */ /* 0x000fea0003800000 */
[----:B------:R0:W5:Y:S02]  /*65b0*/  LDG.E.LTC128B R212, desc[UR14][R22.64+0x220] ;  /* 0x0002200e16d47981 */ /* 0x000164000c1e1920 */
.L_x_154:
[----:B------:R-:W-:Y:S05]  /*65c0*/  BSYNC B1 ;  /* 0x0000000000017941 */ /* 0x000fea0003800000 */
.L_x_153:
[----:B-----5:R-:W-:Y:S01]  /*65d0*/  FMUL R9, R212, UR18 ;  /* 0x00000012d4097c20 */ /* 0x020fe20008400000 */
[----:B------:R-:W-:Y:S01]  /*65e0*/  ISETP.GT.AND P4, PT, R10, 0x1, P1 ;  /* 0x000000010a00780c */ /* 0x000fe20000f84270 */
[----:B------:R-:W-:Y:S02]  /*65f0*/  BSSY B1, `(.L_x_155) ;  /* 0x0000005000017945 */ /* 0x000fe40003800000 */
[----:B------:R-:W-:-:S05]  /*6600*/  FFMA R9, R26, UR19, R9 ;  /* 0x000000131a097c23 */ /* 0x000fca0008000009 */
[----:B------:R0:W-:Y:S05]  /*6610*/  @P2 STG.E desc[UR14][R18.64+0x220], R9 ;  /* 0x0002200912002986 */ /* 0x0001ea000c10190e */
[----:B------:R-:W-:Y:S05]  /*6620*/  @!P4 BRA `(.L_x_156) ;  /* 0x000000000004c947 */ /* 0x000fea0003800000 */
[----:B------:R0:W5:Y:S02]  /*6630*/  LDG.E.LTC128B R212, desc[UR14][R88.64+0x220] ;  /* 0x0002200e58d47981 */ /* 0x000164000c1e1920 */
.L_x_156:
[----:B------:R-:W-:Y:S05]  /*6640*/  BSYNC B1 ;  /* 0x0000000000017941 */ /* 0x000fea0003800000 */
.L_x_155:
[----:B-----5:R-:W-:Y:S01]  /*6650*/  FMUL R8, R212, UR18 ;  /* 0x00000012d4087c20 */ /* 0x020fe20008400000 */
[----:B------:R-:W-:Y:S01]  /*6660*/  ISETP.GT.AND P2, PT, R10, 0x8, P0 ;  /* 0x000000080a00780c */ /* 0x000fe20000744270 */
[----:B------:R-:W-:Y:S02]  /*6670*/  BSSY B1, `(.L_x_157) ;  /* 0x0000005000017945 */ /* 0x000fe40003800000 */
[----:B------:R-:W-:-:S05]  /*6680*/  FFMA R27, R27, UR19, R8 ;  /* 0x000000131b1b7c23 */ /* 0x000fca0008000008 */
[----:B------:R0:W-:Y:S05]  /*6690*/  @P4 STG.E desc[UR14][R20.64+0x220], R27 ;  /* 0x0002201b14004986 */ /* 0x0001ea000c10190e */
[----:B------:R-:W-:Y:S05]  /*66a0*/  @!P2 BRA `(.L_x_158) ;  /* 0x000000000004a947 */ /* 0x000fea0003800000 */
[----:B------:R0:W5:Y:S02]  /*66b0*/  LDG.E.LTC128B R212, desc[UR14][R214.64+0x200] ;  /* 0x0002000ed6d47981 */ /* 0x000164000c1e1920 */
.L_x_158:
[----:B------:R-:W-:Y:S05]  /*66c0*/  BSYNC B1 ;  /* 0x0000000000017941 */ /* 0x000fea0003800000 */
.L_x_157:
[----:B0----5:R-:W-:Y:S01]  /*66d0*/  FMUL R9, R212, UR18 ;  /* 0x00000012d4097c20 */ /* 0x021fe20008400000 */
[----:B------:R-:W-:Y:S01]  /*66e0*/  ISETP.GT.AND P4, PT, R10, 0x9, P0 ;  /* 0x000000090a00780c */ /* 0x000fe20000784270 */
[----:B------:R-:W-:Y:S02]  /*66f0*/  BSSY B1, `(.L_x_159) ;  /* 0x0000005000017945 */ /* 0x000fe40003800000 */
[----:B------:R-:W-:-:S05]  /*6700*/  FFMA R9, R28, UR19, R9 ;  /* 0x000000131c097c23 */ /* 0x000fca0008000009 */
[----:B------:R0:W-:Y:S05]  /*6710*/  @P2 STG.E desc[UR14][R156.64+0x200], R9 ;  /* 0x000200099c002986 */ /* 0x0001ea000c10190e */
[----:B------:R-:W-:Y:S05]  /*6720*/  @!P4 BRA `(.L_x_160) ;  /* 0x000000000004c947 */ /* 0x000fea0003800000 */
[----:B------:R0:W5:Y:S02]  /*6730*/  LDG.E.LTC128B R212, desc[UR14][R216.64+0x200] ;  /* 0x0002000ed8d47981 */ /* 0x000164000c1e1920 */
.L_x_160:
[----:B------:R-:W-:Y:S05]  /*6740*/  BSYNC B1 ;  /* 0x0000000000017941 */ /* 0x000fea0003800000 */
.L_x_159:
[----:B-----5:R-:W-:Y:S01]  /*6750*/  FMUL R8, R212, UR18 ;  /* 0x00000012d4087c20 */ /* 0x020fe20008400000 */
[----:B------:R-:W-:Y:S01]  /*6760*/  ISETP.GT.AND P2, PT, R10, 0x8, P1 ;  /* 0x000000080a00780c */ /* 0x000fe20000f44270 */
[----:B------:R-:W-:Y:S02]  /*6770*/  BSSY B1, `(.L_x_161) ;  /* 0x0000005000017945 */ /* 0x000fe40003800000 */
[----:B------:R-:W-:-:S05]  /*6780*/  FFMA R29, R29, UR19, R8 ;  /* 0x000000131d1d7c23 */ /* 0x000fca0008000008 */
[----:B------:R0:W-:Y:S05]  /*6790*/  @P4 STG.E desc[UR14][R92.64+0x200], R29 ;  /* 0x0002001d5c004986 */ /* 0x0001ea000c10190e */
[----:B------:R-:W-:Y:S05]  /*67a0*/  @!P2 BRA `(.L_x_162) ;  /* 0x000000000004a947 */ /* 0x000fea0003800000 */
[----:B------:R0:W5:Y:S02]  /*67b0*/  LDG.E.LTC128B R212, desc[UR14][R214.64+0x220] ;  /* 0x0002200ed6d47981 */ /* 0x000164000c1e1920 */
.L_x_162:
[----:B------:R-:W-:Y:S05]  /*67c0*/  BSYNC B1 ;  /* 0x0000000000017941 */ /* 0x000fea0003800000 */
.L_x_161:
[----:B0----5:R-:W-:Y:S01]  /*67d0*/  FMUL R9, R212, UR18 ;  /* 0x00000012d4097c20 */ /* 0x021fe20008400000 */
[----:B------:R-:W-:Y:S01]  /*67e0*/  ISETP.GT.AND P4, PT, R10, 0x9, P1 ;  /* 0x000000090a00780c */ /* 0x000fe20000f84270 */
[----:B------:R-:W-:Y:S02]  /*67f0*/  BSSY B1, `(.L_x_163) ;  /* 0x0000005000017945 */ /* 0x000fe40003800000 */
[----:B------:R-:W-:-:S05]  /*6800*/  FFMA R9, R30, UR19, R9 ;  /* 0x000000131e097c23 */ /* 0x000fca0008000009 */
[----:B------:R0:W-:Y:S05]  /*6810*/  @P2 STG.E desc[UR14][R156.64+0x220], R9 ;  /* 0x000220099c002986 */ /* 0x0001ea000c10190e */
[----:B------:R-:W-:Y:S05]  /*6820*/  @!P4 BRA `(.L_x_164) ;  /* 0x000000000004c947 */ /* 0x000fea0003800000 */
[----:B------:R0:W5:Y:S02]  /*6830*/  LDG.E.LTC128B R212, desc[UR14][R216.64+0x220] ;  /* 0x0002200ed8d47981 */ /* 0x000164000c1e1920 */
.L_x_164:
[----:B------:R-:W-:Y:S05]  /*6840*/  BSYNC B1 ;  /* 0x0000000000017941 */ /* 0x000fea0003800000 */
.L_x_163:
[----:B-----5:R-:W-:Y:S01]  /*6850*/  FMUL R8, R212, UR18 ;  /* 0x00000012d4087c20 */ /* 0x020fe20008400000 */
[----:B------:R-:W-:Y:S01]  /*6860*/  ISETP.GT.AND P2, PT, R10, 0x10, P0 ;  /* 0x000000100a00780c */ /* 0x000fe20000744270 */
[----:B------:R-:W-:Y:S02]  /*6870*/  BSSY B1, `(.L_x_165) ;  /* 0x0000005000017945 */ /* 0x000fe40003800000 */
[----:B------:R-:W-:-:S05]  /*6880*/  FFMA R31, R31, UR19, R8 ;  /* 0x000000131f1f7c23 */ /* 0x000fca0008000008 */
[----:B------:R0:W-:Y:S05]  /*6890*/  @P4 STG.E desc[UR14][R92.64+0x220], R31 ;  /* 0x0002201f5c004986 */ /* 0x0001ea000c10190e */
[----:B------:R-:W-:Y:S05]  /*68a0*/  @!P2 BRA `(.L_x_166) ;  /* 0x000000000004a947 */ /* 0x000fea0003800000 */
[----:B------:R0:W5:Y:S02]  /*68b0*/  LDG.E.LTC128B R212, desc[UR14][R94.64+0x200] ;  /* 0x0002000e5ed47981 */ /* 0x000164000c1e1920 */
.L_x_166:
[----:B------:R-:W-:Y:S05]  /*68c0*/  BSYNC B1 ;  /* 0x0000000000017941 */ /* 0x000fea0003800000 */
.L_x_165:
[----:B0----5:R-:W-:Y:S01]  /*68d0*/  FMUL R9, R212, UR18 ;  /* 0x00000012d4097c20 */ /* 0x021fe20008400000 */
[----:B------:R-:W-:Y:S01]  /*68e0*/  ISETP.GT.AND P4, PT, R10, 0x11, P0 ;  /* 0x000000110a00780c */ /* 0x000fe20000784270 */
[----:B------:R-:W-:Y:S02]  /*68f0*/  BSSY B1, `(.L_x_167) ;  /* 0x0000005000017945 */ /* 0x000fe40003800000 */
[----:B------:R-:W-:-:S05]  /*6900*/  FFMA R9, R32, UR19, R9 ;  /* 0x0000001320097c23 */ /* 0x000fca0008000009 */
[----:B------:R0:W-:Y:S05]  /*6910*/  @P2 STG.E desc[UR14][R154.64+0x200], R9 ;  /* 0x000200099a002986 */ /* 0x0001ea000c10190e */
[----:B------:R-:W-:Y:S05]  /*6920*/  @!P4 BRA `(.L_x_168) ;  /* 0x000000000004c947 */ /* 0x000fea0003800000 */
[----:B------:R0:W5:Y:S02]  /*6930*/  LDG.E.LTC128B R212, desc[UR14][R210.64+0x200] ;  /* 0x0002000ed2d47981 */ /* 0x000164000c1e1920 */
.L_x_168:
[----:B------:R-:W-:Y:S05]  /*6940*/  BSYNC B1 ;  /* 0x0000000000017941 */ /* 0x000fea0003800000 */
.L_x_167:
[----:B-----5:R-:W-:Y:S01]  /*6950*/  FMUL R8, R212, UR18 ;  /* 0x00000012d4087c20 */ /* 0x020fe20008400000 */
[----:B------:R-:W-:Y:S01]  /*6960*/  ISETP.GT.AND P2, PT, R10, 0x10, P1 ;  /* 0x000000100a00780c */ /* 0x000fe20000f44270 */
[----:B------:R-:W-:Y:S02]  /*6970*/  BSSY B1, `(.L_x_169) ;  /* 0x0000005000017945 */ /* 0x000fe40003800000 */
[----:B------:R-:W-:-:S05]  /*6980*/  FFMA R33, R33, UR19, R8 ;  /* 0x0000001321217c23 */ /* 0x000fca0008000008 */
[----:B------:R0:W-:Y:S05]  /*6990*/  @P4 STG.E desc[UR14][R96.64+0x200], R33 ;  /* 0x0002002160004986 */ /* 0x0001ea000c10190e */
[----:B------:R-:W-:Y:S05]  /*69a0*/  @!P2 BRA `(.L_x_170) ;  /* 0x000000000004a947 */ /* 0x000fea0003800000 */
[----:B------:R0:W5:Y:S02]  /*69b0*/  LDG.E.LTC128B R212, desc[UR14][R94.64+0x220] ;  /* 0x0002200e5ed47981 */ /* 0x000164000c1e1920 */
.L_x_170:
[----:B------:R-:W-:Y:S05]  /*69c0*/  BSYNC B1 ;  /* 0x0000000000017941 */ /* 0x000fea0003800000 */
.L_x_169:
[----:B0----5:R-:W-:Y:S01]  /*69d0*/  FMUL R9, R212, UR18 ;  /* 0x00000012d4097c20 */ /* 0x021fe20008400000 */
[----:B------:R-:W-:Y:S01]  /*69e0*/  ISETP.GT.AND P4, PT, R10, 0x11, P1 ;  /* 0x000000110a00780c */ /* 0x000fe20000f84270 */
[----:B------:R-:W-:Y:S02]  /*69f0*/  BSSY B1, `(.L_x_171) ;  /* 0x0000005000017945 */ /* 0x000fe40003800000 */
[----:B------:R-:W-:-:S05]  /*6a00*/  FFMA R9, R34, UR19, R9 ;  /* 0x0000001322097c23 */ /* 0x000fca0008000009 */
[----:B------:R0:W-:Y:S05]  /*6a10*/  @P2 STG.E desc[UR14][R154.64+0x220], R9 ;  /* 0x000220099a002986 */ /* 0x0001ea000c10190e */
[----:B------:R-:W-:Y:S05]  /*6a20*/  @!P4 BRA `(.L_x_172) ;  /* 0x000000000004c947 */ /* 0x000fea0003800000 */
[----:B------:R0:W5:Y:S02]  /*6a30*/  LDG.E.LTC128B R212, desc[UR14][R210.64+0x220] ;  /* 0x0002200ed2d47981 */ /* 0x000164000c1e1920 */
.L_x_172:
[----:B------:R-:W-:Y:S05]  /*6a40*/  BSYNC B1 ;  /* 0x0000000000017941 */ /* 0x000fea0003800000 */
.L_x_171:
[----:B-----5:R-:W-:Y:S01]  /*6a50*/  FMUL R8, R212, UR18 ;  /* 0x00000012d4087c20 */ /* 0x020fe20008400000 */
[----:B------:R-:W-:Y:S01]  /*6a60*/  ISETP.GT.AND P2, PT, R10, 0x18, P0 ;  /* 0x000000180a00780c */ /* 0x000fe20000744270 */
[----:B------:R-:W-:Y:S02]  /*6a70*/  BSSY B1, `(.L_x_173) ;  /* 0x0000005000017945 */ /* 0x000fe40003800000 */
[----:B------:R-:W-:-:S05]  /*6a80*/  FFMA R35, R35, UR19, R8 ;  /* 0x0000001323237c23 */ /* 0x000fca0008000008 */
[----:B------:R0:W-:Y:S05]  /*6a90*/  @P4 STG.E desc[UR14][R96.64+0x220], R35 ;  /* 0x0002202360004986 */ /* 0x0001ea000c10190e */
[----:B------:R-:W-:Y:S05]  /*6aa0*/  @!P2 BRA `(.L_x_174) ;  /* 0x000000000004a947 */ /* 0x000fea0003800000 */
[----:B------:R0:W5:Y:S02]  /*6ab0*/  LDG.E.LTC128B R212, desc[UR14][R158.64+0x200] ;  /* 0x0002000e9ed47981 */ /* 0x000164000c1e1920 */
.L_x_174:
[----:B------:R-:W-:Y:S05]  /*6ac0*/  BSYNC B1 ;  /* 0x0000000000017941 */ /* 0x000fea0003800000 */
.L_x_173:
[----:B0----5:R-:W-:Y:S01]  /*6ad0*/  FMUL R9, R212, UR18 ;  /* 0x00000012d4097c20 */ /* 0x021fe20008400000 */
[----:B------:R-:W-:Y:S01]  /*6ae0*/  ISETP.GT.AND P4, PT, R10, 0x19, P0 ;  /* 0x000000190a00780c */ /* 0x000fe20000784270 */
[----:B------:R-:W-:Y:S02]  /*6af0*/  BSSY B1, `(.L_x_175) ;  /* 0x0000005000017945 */ /* 0x000fe40003800000 */
[----:B------:R-:W-:-:S05]  /*6b00*/  FFMA R9, R36, UR19, R9 ;  /* 0x0000001324097c23 */ /* 0x000fca0008000009 */
[----:B------:R0:W-:Y:S05]  /*6b10*/  @P2 STG.E desc[UR14][R90.64+0x200], R9 ;  /* 0x000200095a002986 */ /* 0x0001ea000c10190e */
[----:B------:R-:W-:Y:S05]  /*6b20*/  @!P4 BRA `(.L_x_176) ;  /* 0x000000000004c947 */ /* 0x000fea0003800000 */
[----:B------:R0:W5:Y:S02]  /*6b30*/  LDG.E.LTC128B R212, desc[UR14][R160.64+0x200] ;  /* 0x0002000ea0d47981 */ /* 0x000164000c1e1920 */
.L_x_176:
[----:B------:R-:W-:Y:S05]  /*6b40*/  BSYNC B1 ;  /* 0x0000000000017941 */ /* 0x000fea0003800000 */
.L_x_175:
[----:B-----5:R-:W-:Y:S01]  /*6b50*/  FMUL R8, R212, UR18 ;  /* 0x00000012d4087c20 */ /* 0x020fe20008400000 */
[----:B------:R-:W-:Y:S01]  /*6b60*/  ISETP.GT.AND P2, PT, R10, 0x18, P1 ;  /* 0x000000180a00780c */ /* 0x000fe20000f44270 */
[----:B------:R-:W-:Y:S02]  /*6b70*/  BSSY B1, `(.L_x_177) ;  /* 0x0000005000017945 */ /* 0x000fe40003800000 */
[----:B------:R-:W-:-:S05]  /*6b80*/  FFMA R37, R37, UR19, R8 ;  /* 0x0000001325257c23 */ /* 0x000fca0008000008 */
[----:B------:R0:W-:Y:S05]  /*6b90*/  @P4 STG.E desc[UR14][R100.64+0x200], R37 ;  /* 0x0002002564004986 */ /* 0x0001ea000c10190e */
[----:B------:R-:W-:Y:S05]  /*6ba0*/  @!P2 BRA `(.L_x_178) ;  /* 0x000000000004a947 */ /* 0x000fea0003800000 */
[----:B------:R0:W5:Y:S02]  /*6bb0*/  LDG.E.LTC128B R212, desc[UR14][R158.64+0x220] ;  /* 0x0002200e9ed47981 */ /* 0x000164000c1e1920 */
.L_x_178:
[----:B------:R-:W-:Y:S05]  /*6bc0*/  BSYNC B1 ;  /* 0x0000000000017941 */ /* 0x000fea0003800000 */
.L_x_177:
[----:B0----5:R-:W-:Y:S01]  /*6bd0*/  FMUL R9, R212, UR18 ;  /* 0x00000012d4097c20 */ /* 0x021fe20008400000 */
[----:B------:R-:W-:Y:S01]  /*6be0*/  ISETP.GT.AND P4, PT, R10, 0x19, P1 ;  /* 0x000000190a00780c */ /* 0x000fe20000f84270 */
[----:B------:R-:W-:Y:S02]  /*6bf0*/  BSSY B1, `(.L_x_179) ;  /* 0x0000005000017945 */ /* 0x000fe40003800000 */
[----:B------:R-:W-:-:S05]  /*6c00*/  FFMA R9, R38, UR19, R9 ;  /* 0x0000001326097c23 */ /* 0x000fca0008000009 */
[----:B------:R0:W-:Y:S05]  /*6c10*/  @P2 STG.E desc[UR14][R90.64+0x220], R9 ;  /* 0x000220095a002986 */ /* 0x0001ea000c10190e */
[----:B------:R-:W-:Y:S05]  /*6c20*/  @!P4 BRA `(.L_x_180) ;  /* 0x000000000004c947 */ /* 0x000fea0003800000 */
[----:B------:R0:W5:Y:S02]  /*6c30*/  LDG.E.LTC128B R212, desc[UR14][R160.64+0x220] ;  /* 0x0002200ea0d47981 */ /* 0x000164000c1e1920 */
.L_x_180:
[----:B------:R-:W-:Y:S05]  /*6c40*/  BSYNC B1 ;  /* 0x0000000000017941 */ /* 0x000fea0003800000 */
.L_x_179:
[----:B-----5:R-:W-:Y:S01]  /*6c50*/  FMUL R8, R212, UR18 ;  /* 0x00000012d4087c20 */ /* 0x020fe20008400000 */
[----:B------:R-:W-:Y:S01]  /*6c60*/  ISETP.GT.AND P2, PT, R10, 0x20, P0 ;  /* 0x000000200a00780c */ /* 0x000fe20000744270 */
[----:B------:R-:W-:Y:S02]  /*6c70*/  BSSY B1, `(.L_x_181) ;  /* 0x0000005000017945 */ /* 0x000fe40003800000 */
[----:B------:R-:W-:-:S05]  /*6c80*/  FFMA R39, R39, UR19, R8 ;  /* 0x0000001327277c23 */ /* 0x000fca0008000008 */
[----:B------:R0:W-:Y:S05]  /*6c90*/  @P4 STG.E desc[UR14][R100.64+0x220], R39 ;  /* 0x0002202764004986 */ /* 0x0001ea000c10190e */
[----:B------:R-:W-:Y:S05]  /*6ca0*/  @!P2 BRA `(.L_x_182) ;  /* 0x000000000004a947 */ /* 0x000fea0003800000 */
[----:B------:R0:W5:Y:S02]  /*6cb0*/  LDG.E.LTC128B R212, desc[UR14][R162.64+0x200] ;  /* 0x0002000ea2d47981 */ /* 0x000164000c1e1920 */
.L_x_182:
[----:B------:R-:W-:Y:S05]  /*6cc0*/  BSYNC B1 ;  /* 0x0000000000017941 */ /* 0x000fea0003800000 */
.L_x_181:
[----:B0----5:R-:W-:Y:S01]  /*6cd0*/  FMUL R9, R212, UR18 ;  /* 0x00000012d4097c20 */ /* 0x021fe20008400000 */
[----:B------:R-:W-:Y:S01]  /*6ce0*/  ISETP.GT.AND P4, PT, R10, 0x21, P0 ;  /* 0x000000210a00780c */ /* 0x000fe20000784270 */
[----:B------:R-:W-:Y:S02]  /*6cf0*/  BSSY B1, `(.L_x_183) ;  /* 0x0000005000017945 */ /* 0x000fe40003800000 */
[----:B------:R-:W-:-:S05]  /*6d00*/  FFMA R9, R40, UR19, R9 ;  /* 0x0000001328097c23 */ /* 0x000fca0008000009 */
[----:B------:R0:W-:Y:S05]  /*6d10*/  @P2 STG.E desc[UR14][R98.64+0x200], R9 ;  /* 0x0002000962002986 */ /* 0x0001ea000c10190e */
[----:B------:R-:W-:Y:S05]  /*6d20*/  @!P4 BRA `(.L_x_184) ;  /* 0x000000000004c947 */ /* 0x000fea0003800000 */
[----:B------:R0:W5:Y:S02]  /*6d30*/  LDG.E.LTC128B R212, desc[UR14][R164.64+0x200] ;  /* 0x0002000ea4d47981 */ /* 0x000164000c1e1920 */
.L_x_184:
[----:B------:R-:W-:Y:S05]  /*6d40*/  BSYNC B1 ;  /* 0x0000000000017941 */ /* 0x000fea0003800000 */
.L_x_183:
[----:B-----5:R-:W-:Y:S01]  /*6d50*/  FMUL R8, R212, UR18 ;  /* 0x00000012d4087c20 */ /* 0x020fe20008400000 */
[----:B------:R-:W-:Y:S01]  /*6d60*/  ISETP.GT.AND P2, PT, R10, 0x20, P1 ;  /* 0x000000200a00780c */ /* 0x000fe20000f44270 */
[----:B------:R-:W-:Y:S02]  /*6d70*/  BSSY B1, `(.L_x_185) ;  /* 0x0000005000017945 */ /* 0x000fe40003800000 */
[----:B------:R-:W-:-:S05]  /*6d80*/  FFMA R41, R41, UR19, R8 ;  /* 0x0000001329297c23 */ /* 0x000fca0008000008 */
[----:B------:R0:W-:Y:S05]  /*6d90*/  @P4 STG.E desc[UR14][R104.64+0x200], R41 ;  /* 0x0002002968004986 */ /* 0x0001ea000c10190e */
[----:B------:R-:W-:Y:S05]  /*6da0*/  @!P2 BRA `(.L_x_186) ;  /* 0x000000000004a947 */ /* 0x000fea0003800000 */
[----:B------:R0:W5:Y:S02]  /*6db0*/  LDG.E.LTC128B R212, desc[UR14][R162.64+0x220] ;  /* 0x0002200ea2d47981 */ /* 0x000164000c1e1920 */
.L_x_186:
[----:B------:R-:W-:Y:S05]  /*6dc0*/  BSYNC B1 ;  /* 0x0000000000017941 */ /* 0x000fea0003800000 */
.L_x_185:
[----:B0----5:R-:W-:Y:S01]  /*6dd0*/  FMUL R9, R212, UR18 ;  /* 0x00000012d4097c20 */ /* 0x021fe20008400000 */
[----:B------:R-:W-:Y:S01]  /*6de0*/  ISETP.GT.AND P4, PT, R10, 0x21, P1 ;  /* 0x000000210a00780c */ /* 0x000fe20000f84270 */
[----:B------:R-:W-:Y:S02]  /*6df0*/  BSSY B1, `(.L_x_187) ;  /* 0x0000005000017945 */ /* 0x000fe40003800000 */
[----:B------:R-:W-:-:S05]  /*6e00*/  FFMA R9, R42, UR19, R9 ;  /* 0x000000132a097c23 */ /* 0x000fca0008000009 */
[----:B------:R0:W-:Y:S05]  /*6e10*/  @P2 STG.E desc[UR14][R98.64+0x220], R9 ;  /* 0x0002200962002986 */ /* 0x0001ea000c10190e */
[----:B------:R-:W-:Y:S05]  /*6e20*/  @!P4 BRA `(.L_x_188) ;  /* 0x000000000004c947 */ /* 0x000fea0003800000 */
[----:B------:R0:W5:Y:S02]  /*6e30*/  LDG.E.LTC128B R212, desc[UR14][R164.64+0x220] ;  /* 0x0002200ea4d47981 */ /* 0x000164000c1e1920 */
.L_x_188:
[----:B------:R-:W-:Y:S05]  /*6e40*/  BSYNC B1 ;  /* 0x0000000000017941 */ /* 0x000fea0003800000 */
.L_x_187:
[----:B-----5:R-:W-:Y:S01]  /*6e50*/  FMUL R8, R212, UR18 ;  /* 0x00000012d4087c20 */ /* 0x020fe20008400000 */
[----:B------:R-:W-:Y:S01]  /*6e60*/  ISETP.GT.AND P2, PT, R10, 0x28, P0 ;  /* 0x000000280a00780c */ /* 0x000fe20000744270 */
[----:B------:R-:W-:Y:S02]  /*6e70*/  BSSY B1, `(.L_x_189) ;  /* 0x0000005000017945 */ /* 0x000fe40003800000 */
[----:B------:R-:W-:-:S05]  /*6e80*/  FFMA R43, R43, UR19, R8 ;  /* 0x000000132b2b7c23 */ /* 0x000fca0008000008 */
[----:B------:R0:W-:Y:S05]  /*6e90*/  @P4 STG.E desc[UR14][R104.64+0x220], R43 ;  /* 0x0002202b68004986 */ /* 0x0001ea000c10190e */
[----:B------:R-:W-:Y:S05]  /*6ea0*/  @!P2 BRA `(.L_x_190) ;  /* 0x000000000004a947 */ /* 0x000fea0003800000 */
[----:B------:R0:W5:Y:S02]  /*6eb0*/  LDG.E.LTC128B R212, desc[UR14][R166.64+0x200] ;  /* 0x0002000ea6d47981 */ /* 0x000164000c1e1920 */
.L_x_190:
[----:B------:R-:W-:Y:S05]  /*6ec0*/  BSYNC B1 ;  /* 0x0000000000017941 */ /* 0x000fea0003800000 */
.L_x_189:
[----:B0----5:R-:W-:Y:S01]  /*6ed0*/  FMUL R9, R212, UR18 ;  /* 0x00000012d4097c20 */ /* 0x021fe20008400000 */
[----:B------:R-:W-:Y:S01]  /*6ee0*/  ISETP.GT.AND P4, PT, R10, 0x29, P0 ;  /* 0x000000290a00780c */ /* 0x000fe20000784270 */
[----:B------:R-:W-:Y:S02]  /*6ef0*/  BSSY B1, `(.L_x_191) ;  /* 0x0000005000017945 */ /* 0x000fe40003800000 */
[----:B------:R-:W-:-:S05]  /*6f00*/  FFMA R9, R44, UR19, R9 ;  /* 0x000000132c097c23 */ /* 0x000fca0008000009 */
[----:B------:R0:W-:Y:S05]  /*6f10*/  @P2 STG.E desc[UR14][R102.64+0x200], R9 ;  /* 0x0002000966002986 */ /* 0x0001ea000c10190e */
[----:B------:R-:W-:Y:S05]  /*6f20*/  @!P4 BRA `(.L_x_192) ;  /* 0x000000000004c947 */ /* 0x000fea0003800000 */
[----:B------:R0:W5:Y:S02]  /*6f30*/  LDG.E.LTC128B R212, desc[UR14][R168.64+0x200] ;  /* 0x0002000ea8d47981 */ /* 0x000164000c1e1920 */
.L_x_192:
[----:B------:R-:W-:Y:S05]  /*6f40*/  BSYNC B1 ;  /* 0x0000000000017941 */ /* 0x000fea0003800000 */
.L_x_191:
[----:B-----5:R-:W-:Y:S01]  /*6f50*/  FMUL R8, R212, UR18 ;  /* 0x00000012d4087c20 */ /* 0x020fe20008400000 */
[----:B------:R-:W-:Y:S01]  /*6f60*/  ISETP.GT.AND P2, PT, R10, 0x28, P1 ;  /* 0x000000280a00780c */ /* 0x000fe20000f44270 */
[----:B------:R-:W-:Y:S02]  /*6f70*/  BSSY B1, `(.L_x_193) ;  /* 0x0000005000017945 */ /* 0x000fe40003800000 */
[----:B------:R-:W-:-:S05]  /*6f80*/  FFMA R45, R45, UR19, R8 ;  /* 0x000000132d2d7c23 */ /* 0x000fca0008000008 */
[----:B------:R0:W-:Y:S05]  /*6f90*/  @P4 STG.E desc[UR14][R108.64+0x200], R45 ;  /* 0x0002002d6c004986 */ /* 0x0001ea000c10190e */
[----:B------:R-:W-:Y:S05]  /*6fa0*/  @!P2 BRA `(.L_x_194) ;  /* 0x000000000004a947 */ /* 0x000fea0003800000 */
[----:B------:R0:W5:Y:S02]  /*6fb0*/  LDG.E.LTC128B R212, desc[UR14][R166.64+0x220] ;  /* 0x0002200ea6d47981 */ /* 0x000164000c1e1920 */
.L_x_194:
[----:B------:R-:W-:Y:S05]  /*6fc0*/  BSYNC B1 ;  /* 0x0000000000017941 */ /* 0x000fea0003800000 */
.L_x_193:
[----:B0----5:R-:W-:Y:S01]  /*6fd0*/  FMUL R9, R212, UR18 ;  /* 0x00000012d4097c20 */ /* 0x021fe20008400000 */
[----:B------:R-:W-:Y:S01]  /*6fe0*/  ISETP.GT.AND P4, PT, R10, 0x29, P1 ;  /* 0x000000290a00780c */ /* 0x000fe20000f84270 */
[----:B------:R-:W-:Y:S02]  /*6ff0*/  BSSY B1, `(.L_x_195) ;  /* 0x0000005000017945 */ /* 0x000fe40003800000 */
[----:B------:R-:W-:-:S05]  /*7000*/  FFMA R9, R46, UR19, R9 ;  /* 0x000000132e097c23 */ /* 0x000fca0008000009 */
[----:B------:R0:W-:Y:S05]  /*7010*/  @P2 STG.E desc[UR14][R102.64+0x220], R9 ;  /* 0x0002200966002986 */ /* 0x0001ea000c10190e */
[----:B------:R-:W-:Y:S05]  /*7020*/  @!P4 BRA `(.L_x_196) ;  /* 0x000000000004c947 */ /* 0x000fea0003800000 */
[----:B------:R0:W5:Y:S02]  /*7030*/  LDG.E.LTC128B R212, desc[UR14][R168.64+0x220] ;  /* 0x0002200ea8d47981 */ /* 0x000164000c1e1920 */
.L_x_196:
[----:B------:R-:W-:Y:S05]  /*7040*/  BSYNC B1 ;  /* 0x0000000000017941 */ /* 0x000fea0003800000 */
.L_x_195:
[----:B-----5:R-:W-:Y:S01]  /*7050*/  FMUL R8, R212, UR18 ;  /* 0x00000012d4087c20 */ /* 0x020fe20008400000 */
[----:B------:R-:W-:Y:S01]  /*7060*/  ISETP.GT.AND P2, PT, R10, 0x30, P0 ;  /* 0x000000300a00780c */ /* 0x000fe20000744270 */
[----:B------:R-:W-:Y:S02]  /*7070*/  BSSY B1, `(.L_x_197) ;  /* 0x0000005000017945 */ /* 0x000fe40003800000 */
[----:B------:R-:W-:-:S05]  /*7080*/  FFMA R47, R47, UR19, R8 ;  /* 0x000000132f2f7c23 */ /* 0x000fca0008000008 */
[----:B------:R0:W-:Y:S05]  /*7090*/  @P4 STG.E desc[UR14][R108.64+0x220], R47 ;  /* 0x0002202f6c004986 */ /* 0x0001ea000c10190e */
[----:B------:R-:W-:Y:S05]  /*70a0*/  @!P2 BRA `(.L_x_198) ;  /* 0x000000000004a947 */ /* 0x000fea0003800000 */
[----:B------:R0:W5:Y:S02]  /*70b0*/  LDG.E.LTC128B R212, desc[UR14][R170.64+0x200] ;  /* 0x0002000eaad47981 */ /* 0x000164000c1e1920 */
.L_x_198:
[----:B------:R-:W-:Y:S05]  /*70c0*/  BSYNC B1 ;  /* 0x0000000000017941 */ /* 0x000fea0003800000 */
.L_x_197:
[----:B0----5:R-:W-:Y:S01]  /*70d0*/  FMUL R9, R212, UR18 ;  /* 0x00000012d4097c20 */ /* 0x021fe20008400000 */
[----:B------:R-:W-:Y:S01]  /*70e0*/  ISETP.GT.AND P4, PT, R10, 0x31, P0 ;  /* 0x000000310a00780c */ /* 0x000fe20000784270 */
[----:B------:R-:W-:Y:S02]  /*70f0*/  BSSY B1, `(.L_x_199) ;  /* 0x0000005000017945 */ /* 0x000fe40003800000 */
[----:B------:R-:W-:-:S05]  /*7100*/  FFMA R9, R48, UR19, R9 ;  /* 0x0000001330097c23 */ /* 0x000fca0008000009 */
[----:B------:R0:W-:Y:S05]  /*7110*/  @P2 STG.E desc[UR14][R106.64+0x200], R9 ;  /* 0x000200096a002986 */ /* 0x0001ea000c10190e */
[----:B------:R-:W-:Y:S05]  /*7120*/  @!P4 BRA `(.L_x_200) ;  /* 0x000000000004c947 */ /* 0x000fea0003800000 */
[----:B------:R0:W5:Y:S02]  /*7130*/  LDG.E.LTC128B R212, desc[UR14][R172.64+0x200] ;  /* 0x0002000eacd47981 */ /* 0x000164000c1e1920 */
.L_x_200:
[----:B------:R-:W-:Y:S05]  /*7140*/  BSYNC B1 ;  /* 0x0000000000017941 */ /* 0x000fea0003800000 */
.L_x_199:
[----:B-----5:R-:W-:Y:S01]  /*7150*/  FMUL R8, R212, UR18 ;  /* 0x00000012d4087c20 */ /* 0x020fe20008400000 */
[----:B------:R-:W-:Y:S01]  /*7160*/  ISETP.GT.AND P2, PT, R10, 0x30, P1 ;  /* 0x000000300a00780c */ /* 0x000fe20000f44270 */
[----:B------:R-:W-:Y:S02]  /*7170*/  BSSY B1, `(.L_x_201) ;  /* 0x0000005000017945 */ /* 0x000fe40003800000 */
[----:B------:R-:W-:-:S05]  /*7180*/  FFMA R49, R49, UR19, R8 ;  /* 0x0000001331317c23 */ /* 0x000fca0008000008 */
[----:B------:R0:W-:Y:S05]  /*7190*/  @P4 STG.E desc[UR14][R112.64+0x200], R49 ;  /* 0x0002003170004986 */ /* 0x0001ea000c10190e */
[----:B------:R-:W-:Y:S05]  /*71a0*/  @!P2 BRA `(.L_x_202) ;  /* 0x000000000004a947 */ /* 0x000fea0003800000 */
[----:B------:R0:W5:Y:S02]  /*71b0*/  LDG.E.LTC128B R212, desc[UR14][R170.64+0x220] ;  /* 0x0002200eaad47981 */ /* 0x000164000c1e1920 */
.L_x_202:
[----:B------:R-:W-:Y:S05]  /*71c0*/  BSYNC B1 ;  /* 0x0000000000017941 */ /* 0x000fea0003800000 */
.L_x_201:
[----:B0----5:R-:W-:Y:S01]  /*71d0*/  FMUL R9, R212, UR18 ;  /* 0x00000012d4097c20 */ /* 0x021fe20008400000 */
[----:B------:R-:W-:Y:S01]  /*71e0*/  ISETP.GT.AND P4, PT, R10, 0x31, P1 ;  /* 0x000000310a00780c */ /* 0x000fe20000f84270 */
[----:B------:R-:W-:Y:S02]  /*71f0*/  BSSY B1, `(.L_x_203) ;  /* 0x0000005000017945 */ /* 0x000fe40003800000 */
[----:B------:R-:W-:-:S05]  /*7200*/  FFMA R9, R50, UR19, R9 ;  /* 0x0000001332097c23 */ /* 0x000fca0008000009 */
[----:B------:R0:W-:Y:S05]  /*7210*/  @P2 STG.E desc[UR14][R106.64+0x220], R9 ;  /* 0x000220096a002986 */ /* 0x0001ea000c10190e */
[----:B------:R-:W-:Y:S05]  /*7220*/  @!P4 BRA `(.L_x_204) ;  /* 0x000000000004c947 */ /* 0x000fea0003800000 */
[----:B------:R0:W5:Y:S02]  /*7230*/  LDG.E.LTC128B R212, desc[UR14][R172.64+0x220] ;  /* 0x0002200eacd47981 */ /* 0x000164000c1e1920 */
.L_x_204:
[----:B------:R-:W-:Y:S05]  /*7240*/  BSYNC B1 ;  /* 0x0000000000017941 */ /* 0x000fea0003800000 */
.L_x_203:
[----:B-----5:R-:W-:Y:S01]  /*7250*/  FMUL R8, R212, UR18 ;  /* 0x00000012d4087c20 */ /* 0x020fe20008400000 */
[----:B------:R-:W-:Y:S01]  /*7260*/  ISETP.GT.AND P2, PT, R10, 0x38, P0 ;  /* 0x000000380a00780c */ /* 0x000fe20000744270 */
[----:B------:R-:W-:Y:S02]  /*7270*/  BSSY B1, `(.L_x_205) ;  /* 0x0000005000017945 */ /* 0x000fe40003800000 */
[----:B------:R-:W-:-:S05]  /*7280*/  FFMA R51, R51, UR19, R8 ;  /* 0x0000001333337c23 */ /* 0x000fca0008000008 */
[----:B------:R0:W-:Y:S05]  /*7290*/  @P4 STG.E desc[UR14][R112.64+0x220], R51 ;  /* 0x0002203370004986 */ /* 0x0001ea000c10190e */
[----:B------:R-:W-:Y:S05]  /*72a0*/  @!P2 BRA `(.L_x_206) ;  /* 0x000000000004a947 */ /* 0x000fea0003800000 */
[----:B------:R0:W5:Y:S02]  /*72b0*/  LDG.E.LTC128B R212, desc[UR14][R174.64+0x200] ;  /* 0x0002000eaed47981 */ /* 0x000164000c1e1920 */
.L_x_206:
[----:B------:R-:W-:Y:S05]  /*72c0*/  BSYNC B1 ;  /* 0x0000000000017941 */ /* 0x000fea0003800000 */
.L_x_205:
[----:B0----5:R-:W-:Y:S01]  /*72d0*/  FMUL R9, R212, UR18 ;  /* 0x00000012d4097c20 */ /* 0x021fe20008400000 */
[----:B------:R-:W-:Y:S01]  /*72e0*/  ISETP.GT.AND P4, PT, R10, 0x39, P0 ;  /* 0x000000390a00780c */ /* 0x000fe20000784270 */
[----:B------:R-:W-:Y:S02]  /*72f0*/  BSSY B1, `(.L_x_207) ;  /* 0x0000005000017945 */ /* 0x000fe40003800000 */
[----:B------:R-:W-:-:S05]  /*7300*/  FFMA R9, R52, UR19, R9 ;  /* 0x0000001334097c23 */ /* 0x000fca0008000009 */
[----:B------:R0:W-:Y:S05]  /*7310*/  @P2 STG.E desc[UR14][R110.64+0x200], R9 ;  /* 0x000200096e002986 */ /* 0x0001ea000c10190e */
[----:B------:R-:W-:Y:S05]  /*7320*/  @!P4 BRA `(.L_x_208) ;  /* 0x000000000004c947 */ /* 0x000fea0003800000 */
[----:B------:R0:W5:Y:S02]  /*7330*/  LDG.E.LTC128B R212, desc[UR14][R176.64+0x200] ;  /* 0x0002000eb0d47981 */ /* 0x000164000c1e1920 */
.L_x_208:
[----:B------:R-:W-:Y:S05]  /*7340*/  BSYNC B1 ;  /* 0x0000000000017941 */ /* 0x000fea0003800000 */
.L_x_207:
[----:B-----5:R-:W-:Y:S01]  /*7350*/  FMUL R8, R212, UR18 ;  /* 0x00000012d4087c20 */ /* 0x020fe20008400000 */
[----:B------:R-:W-:Y:S01]  /*7360*/  ISETP.GT.AND P2, PT, R10, 0x38, P1 ;  /* 0x000000380a00780c */ /* 0x000fe20000f44270 */
[----:B------:R-:W-:Y:S02]  /*7370*/  BSSY B1, `(.L_x_209) ;  /* 0x0000005000017945 */ /* 0x000fe40003800000 */
[----:B------:R-:W-:-:S05]  /*7380*/  FFMA R53, R53, UR19, R8 ;  /* 0x0000001335357c23 */ /* 0x000fca0008000008 */
[----:B------:R0:W-:Y:S05]  /*7390*/  @P4 STG.E desc[UR14][R116.64+0x200], R53 ;  /* 0x0002003574004986 */ /* 0x0001ea000c10190e */
[----:B------:R-:W-:Y:S05]  /*73a0*/  @!P2 BRA `(.L_x_210) ;  /* 0x000000000004a947 */ /* 0x000fea0003800000 */
[----:B------:R0:W5:Y:S02]  /*73b0*/  LDG.E.LTC128B R212, desc[UR14][R174.64+0x220] ;  /* 0x0002200eaed47981 */ /* 0x000164000c1e1920 */
.L_x_210:
[----:B------:R-:W-:Y:S05]  /*73c0*/  BSYNC B1 ;  /* 0x0000000000017941 */ /* 0x000fea0003800000 */
.L_x_209:
[----:B0----5:R-:W-:Y:S01]  /*73d0*/  FMUL R9, R212, UR18 ;  /* 0x00000012d4097c20 */ /* 0x021fe20008400000 */
[----:B------:R-:W-:Y:S01]  /*73e0*/  ISETP.GT.AND P4, PT, R10, 0x39, P1 ;  /* 0x000000390a00780c */ /* 0x000fe20000f84270 */
[----:B------:R-:W-:Y:S02]  /*73f0*/  BSSY B1, `(.L_x_211) ;  /* 0x0000005000017945 */ /* 0x000fe40003800000 */
[----:B------:R-:W-:-:S05]  /*7400*/  FFMA R9, R54, UR19, R9 ;  /* 0x0000001336097c23 */ /* 0x000fca0008000009 */
[----:B------:R0:W-:Y:S05]  /*7410*/  @P2 STG.E desc[UR14][R110.64+0x220], R9 ;  /* 0x000220096e002986 */ /* 0x0001ea000c10190e */
[----:B------:R-:W-:Y:S05]  /*7420*/  @!P4 BRA `(.L_x_212) ;  /* 0x000000000004c947 */ /* 0x000fea0003800000 */
[----:B------:R0:W5:Y:S02]  /*7430*/  LDG.E.LTC128B R212, desc[UR14][R176.64+0x220] ;  /* 0x0002200eb0d47981 */ /* 0x000164000c1e1920 */
.L_x_212:
[----:B------:R-:W-:Y:S05]  /*7440*/  BSYNC B1 ;  /* 0x0000000000017941 */ /* 0x000fea0003800000 */
.L_x_211:
[----:B-----5:R-:W-:Y:S01]  /*7450*/  FMUL R8, R212, UR18 ;  /* 0x00000012d4087c20 */ /* 0x020fe20008400000 */
[----:B------:R-:W-:Y:S01]  /*7460*/  ISETP.GT.AND P2, PT, R10, 0x40, P0 ;  /* 0x000000400a00780c */ /* 0x000fe20000744270 */
[----:B------:R-:W-:Y:S02]  /*7470*/  BSSY B1, `(.L_x_213) ;  /* 0x0000005000017945 */ /* 0x000fe40003800000 */
[----:B------:R-:W-:-:S05]  /*7480*/  FFMA R55, R55, UR19, R8 ;  /* 0x0000001337377c23 */ /* 0x000fca0008000008 */
[----:B------:R0:W-:Y:S05]  /*7490*/  @P4 STG.E desc[UR14][R116.64+0x220], R55 ;  /* 0x0002203774004986 */ /* 0x0001ea000c10190e */
[----:B------:R-:W-:Y:S05]  /*74a0*/  @!P2 BRA `(.L_x_214) ;  /* 0x000000000004a947 */ /* 0x000fea0003800000 */
[----:B------:R0:W5:Y:S02]  /*74b0*/  LDG.E.LTC128B R212, desc[UR14][R178.64+0x200] ;  /* 0x0002000eb2d47981 */ /* 0x000164000c1e1920 */
.L_x_214:
[----:B------:R-:W-:Y:S05]  /*74c0*/  BSYNC B1 ;  /* 0x0000000000017941 */ /* 0x000fea0003800000 */
.L_x_213:
[----:B0----5:R-:W-:Y:S01]  /*74d0*/  FMUL R9, R212, UR18 ;  /* 0x00000012d4097c20 */ /* 0x021fe20008400000 */
[----:B------:R-:W-:Y:S01]  /*74e0*/  ISETP.GT.AND P4, PT, R10, 0x41, P0 ;  /* 0x000000410a00780c */ /* 0x000fe20000784270 */
[----:B------:R-:W-:Y:S02]  /*74f0*/  BSSY B1, `(.L_x_215) ;  /* 0x0000005000017945 */ /* 0x000fe40003800000 */
[----:B------:R-:W-:-:S05]  /*7500*/  FFMA R9, R56, UR19, R9 ;  /* 0x0000001338097c23 */ /* 0x000fca0008000009 */
[----:B------:R0:W-:Y:S05]  /*7510*/  @P2 STG.E desc[UR14][R114.64+0x200], R9 ;  /* 0x0002000972002986 */ /* 0x0001ea000c10190e */
[----:B------:R-:W-:Y:S05]  /*7520*/  @!P4 BRA `(.L_x_216) ;  /* 0x000000000004c947 */ /* 0x000fea0003800000 */
[----:B------:R0:W5:Y:S02]  /*7530*/  LDG.E.LTC128B R212, desc[UR14][R180.64+0x200] ;  /* 0x0002000eb4d47981 */ /* 0x000164000c1e1920 */
.L_x_216:
[----:B------:R-:W-:Y:S05]  /*7540*/  BSYNC B1 ;  /* 0x0000000000017941 */ /* 0x000fea0003800000 */
.L_x_215:
[----:B-----5:R-:W-:Y:S01]  /*7550*/  FMUL R8, R212, UR18 ;  /* 0x00000012d4087c20 */ /* 0x020fe20008400000 */
[----:B------:R-:W-:Y:S01]  /*7560*/  ISETP.GT.AND P2, PT, R10, 0x40, P1 ;  /* 0x000000400a00780c */ /* 0x000fe20000f44270 */
[----:B------:R-:W-:Y:S02]  /*7570*/  BSSY B1, `(.L_x_217) ;  /* 0x0000005000017945 */ /* 0x000fe40003800000 */
[----:B------:R-:W-:-:S05]  /*7580*/  FFMA R57, R57, UR19, R8 ;  /* 0x0000001339397c23 */ /* 0x000fca0008000008 */
[----:B------:R0:W-:Y:S05]  /*7590*/  @P4 STG.E desc[UR14][R120.64+0x200], R57 ;  /* 0x0002003978004986 */ /* 0x0001ea000c10190e */
[----:B------:R-:W-:Y:S05]  /*75a0*/  @!P2 BRA `(.L_x_218) ;  /* 0x000000000004a947 */ /* 0x000fea0003800000 */
[----:B------:R0:W5:Y:S02]  /*75b0*/  LDG.E.LTC128B R212, desc[UR14][R178.64+0x220] ;  /* 0x0002200eb2d47981 */ /* 0x000164000c1e1920 */
.L_x_218:
[----:B------:R-:W-:Y:S05]  /*75c0*/  BSYNC B1 ;  /* 0x0000000000017941 */ /* 0x000fea0003800000 */
.L_x_217:
[----:B0----5:R-:W-:Y:S01]  /*75d0*/  FMUL R9, R212, UR18 ;  /* 0x00000012d4097c20 */ /* 0x021fe20008400000 */
[----:B------:R-:W-:Y:S01]  /*75e0*/  ISETP.GT.AND P4, PT, R10, 0x41, P1 ;  /* 0x000000410a00780c */ /* 0x000fe20000f84270 */
[----:B------:R-:W-:Y:S02]  /*75f0*/  BSSY B1, `(.L_x_219) ;  /* 0x0000005000017945 */ /* 0x000fe40003800000 */
[----:B------:R-:W-:-:S05]  /*7600*/  FFMA R9, R58, UR19, R9 ;  /* 0x000000133a097c23 */ /* 0x000fca0008000009 */
[----:B------:R0:W-:Y:S05]  /*7610*/  @P2 STG.E desc[UR14][R114.64+0x220], R9 ;  /* 0x0002200972002986 */ /* 0x0001ea000c10190e */
[----:B------:R-:W-:Y:S05]  /*7620*/  @!P4 BRA `(.L_x_220) ;  /* 0x000000000004c947 */ /* 0x000fea0003800000 */
[----:B------:R0:W5:Y:S02]  /*7630*/  LDG.E.LTC128B R212, desc[UR14][R180.64+0x220] ;  /* 0x0002200eb4d47981 */ /* 0x000164000c1e1920 */
.L_x_220:
[----:B------:R-:W-:Y:S05]  /*7640*/  BSYNC B1 ;  /* 0x0000000000017941 */ /* 0x000fea0003800000 */
.L_x_219:
[----:B-----5:R-:W-:Y:S01]  /*7650*/  FMUL R8, R212, UR18 ;  /* 0x00000012d4087c20 */ /* 0x020fe20008400000 */
[----:B------:R-:W-:Y:S01]  /*7660*/  ISETP.GT.AND P2, PT, R10, 0x48, P0 ;  /* 0x000000480a00780c */ /* 0x000fe20000744270 */
[----:B------:R-:W-:Y:S02]  /*7670*/  BSSY B1, `(.L_x_221) ;  /* 0x0000005000017945 */ /* 0x000fe40003800000 */
[----:B------:R-:W-:-:S05]  /*7680*/  FFMA R59, R59, UR19, R8 ;  /* 0x000000133b3b7c23 */ /* 0x000fca0008000008 */
[----:B------:R0:W-:Y:S05]  /*7690*/  @P4 STG.E desc[UR14][R120.64+0x220], R59 ;  /* 0x0002203b78004986 */ /* 0x0001ea000c10190e */
[----:B------:R-:W-:Y:S05]  /*76a0*/  @!P2 BRA `(.L_x_222) ;  /* 0x000000000004a947 */ /* 0x000fea0003800000 */
[----:B------:R0:W5:Y:S02]  /*76b0*/  LDG.E.LTC128B R212, desc[UR14][R182.64+0x200] ;  /* 0x0002000eb6d47981 */ /* 0x000164000c1e1920 */
.L_x_222:
[----:B------:R-:W-:Y:S05]  /*76c0*/  BSYNC B1 ;  /* 0x0000000000017941 */ /* 0x000fea0003800000 */
.L_x_221:
[----:B0----5:R-:W-:Y:S01]  /*76d0*/  FMUL R9, R212, UR18 ;  /* 0x00000012d4097c20 */ /* 0x021fe20008400000 */
[----:B------:R-:W-:Y:S01]  /*76e0*/  ISETP.GT.AND P4, PT, R10, 0x49, P0 ;  /* 0x000000490a00780c */ /* 0x000fe20000784270 */
[----:B------:R-:W-:Y:S02]  /*76f0*/  BSSY B1, `(.L_x_223) ;  /* 0x0000005000017945 */ /* 0x000fe40003800000 */
[----:B------:R-:W-:-:S05]  /*7700*/  FFMA R9, R60, UR19, R9 ;  /* 0x000000133c097c23 */ /* 0x000fca0008000009 */
[----:B------:R0:W-:Y:S05]  /*7710*/  @P2 STG.E desc[UR14][R118.64+0x200], R9 ;  /* 0x0002000976002986 */ /* 0x0001ea000c10190e */
[----:B------:R-:W-:Y:S05]  /*7720*/  @!P4 BRA `(.L_x_224) ;  /* 0x000000000004c947 */ /* 0x000fea0003800000 */
[----:B------:R0:W5:Y:S02]  /*7730*/  LDG.E.LTC128B R212, desc[UR14][R184.64+0x200] ;  /* 0x0002000eb8d47981 */ /* 0x000164000c1e1920 */
.L_x_224:
[----:B------:R-:W-:Y:S05]  /*7740*/  BSYNC B1 ;  /* 0x0000000000017941 */ /* 0x000fea0003800000 */
.L_x_223:
[----:B-----5:R-:W-:Y:S01]  /*7750*/  FMUL R8, R212, UR18 ;  /* 0x00000012d4087c20 */ /* 0x020fe20008400000 */
[----:B------:R-:W-:Y:S01]  /*7760*/  ISETP.GT.AND P2, PT, R10, 0x48, P1 ;  /* 0x000000480a00780c */ /* 0x000fe20000f44270 */
[----:B------:R-:W-:Y:S02]  /*7770*/  BSSY B1, `(.L_x_225) ;  /* 0x0000005000017945 */ /* 0x000fe40003800000 */
[----:B------:R-:W-:-:S05]  /*7780*/  FFMA R61, R61, UR19, R8 ;  /* 0x000000133d3d7c23 */ /* 0x000fca0008000008 */
[----:B------:R0:W-:Y:S05]  /*7790*/  @P4 STG.E desc[UR14][R124.64+0x200], R61 ;  /* 0x0002003d7c004986 */ /* 0x0001ea000c10190e */
[----:B------:R-:W-:Y:S05]  /*77a0*/  @!P2 BRA `(.L_x_226) ;  /* 0x000000000004a947 */ /* 0x000fea0003800000 */
[----:B------:R0:W5:Y:S02]  /*77b0*/  LDG.E.LTC128B R212, desc[UR14][R182.64+0x220] ;  /* 0x0002200eb6d47981 */ /* 0x000164000c1e1920 */
.L_x_226:
[----:B------:R-:W-:Y:S05]  /*77c0*/  BSYNC B1 ;  /* 0x0000000000017941 */ /* 0x000fea0003800000 */
.L_x_225:
[----:B0----5:R-:W-:Y:S01]  /*77d0*/  FMUL R9, R212, UR18 ;  /* 0x00000012d4097c20 */ /* 0x021fe20008400000 */
[----:B------:R-:W-:Y:S01]  /*77e0*/  ISETP.GT.AND P4, PT, R10, 0x49, P1 ;  /* 0x000000490a00780c */ /* 0x000fe20000f84270 */
[----:B------:R-:W-:Y:S02]  /*77f0*/  BSSY B1, `(.L_x_227) ;  /* 0x0000005000017945 */ /* 0x000fe40003800000 */
[----:B------:R-:W-:-:S05]  /*7800*/  FFMA R9, R62, UR19, R9 ;  /* 0x000000133e097c23 */ /* 0x000fca0008000009 */
[----:B------:R0:W-:Y:S05]  /*7810*/  @P2 STG.E desc[UR14][R118.64+0x220], R9 ;  /* 0x0002200976002986 */ /* 0x0001ea000c10190e */
[----:B------:R-:W-:Y:S05]  /*7820*/  @!P4 BRA `(.L_x_228) ;  /* 0x000000000004c947 */ /* 0x000fea0003800000 */
[----:B------:R0:W5:Y:S02]  /*7830*/  LDG.E.LTC128B R212, desc[UR14][R184.64+0x220] ;  /* 0x0002200eb8d47981 */ /* 0x000164000c1e1920 */
.L_x_228:
[----:B------:R-:W-:Y:S05]  /*7840*/  BSYNC B1 ;  /* 0x0000000000017941 */ /* 0x000fea0003800000 */
.L_x_227:
[----:B-----5:R-:W-:Y:S01]  /*7850*/  FMUL R8, R212, UR18 ;  /* 0x00000012d4087c20 */ /* 0x020fe20008400000 */
[----:B------:R-:W-:Y:S01]  /*7860*/  ISETP.GT.AND P2, PT, R10, 0x50, P0 ;  /* 0x000000500a00780c */ /* 0x000fe20000744270 */
[----:B------:R-:W-:Y:S02]  /*7870*/  BSSY B1, `(.L_x_229) ;  /* 0x0000005000017945 */ /* 0x000fe40003800000 */
[----:B------:R-:W-:-:S05]  /*7880*/  FFMA R63, R63, UR19, R8 ;  /* 0x000000133f3f7c23 */ /* 0x000fca0008000008 */
[----:B------:R0:W-:Y:S05]  /*7890*/  @P4 STG.E desc[UR14][R124.64+0x220], R63 ;  /* 0x0002203f7c004986 */ /* 0x0001ea000c10190e */
[----:B------:R-:W-:Y:S05]  /*78a0*/  @!P2 BRA `(.L_x_230) ;  /* 0x000000000004a947 */ /* 0x000fea0003800000 */
[----:B------:R0:W5:Y:S02]  /*78b0*/  LDG.E.LTC128B R212, desc[UR14][R186.64+0x200] ;  /* 0x0002000ebad47981 */ /* 0x000164000c1e1920 */
.L_x_230:
[----:B------:R-:W-:Y:S05]  /*78c0*/  BSYNC B1 ;  /* 0x0000000000017941 */ /* 0x000fea0003800000 */
.L_x_229:
[----:B0----5:R-:W-:Y:S01]  /*78d0*/  FMUL R9, R212, UR18 ;  /* 0x00000012d4097c20 */ /* 0x021fe20008400000 */
[----:B------:R-:W-:Y:S01]  /*78e0*/  ISETP.GT.AND P4, PT, R10, 0x51, P0 ;  /* 0x000000510a00780c */ /* 0x000fe20000784270 */
[----:B------:R-:W-:Y:S02]  /*78f0*/  BSSY B1, `(.L_x_231) ;  /* 0x0000005000017945 */ /* 0x000fe40003800000 */
[----:B------:R-:W-:-:S05]  /*7900*/  FFMA R9, R64, UR19, R9 ;  /* 0x0000001340097c23 */ /* 0x000fca0008000009 */
[----:B------:R0:W-:Y:S05]  /*7910*/  @P2 STG.E desc[UR14][R122.64+0x200], R9 ;  /* 0x000200097a002986 */ /* 0x0001ea000c10190e */
[----:B------:R-:W-:Y:S05]  /*7920*/  @!P4 BRA `(.L_x_232) ;  /* 0x000000000004c947 */ /* 0x000fea0003800000 */
[----:B------:R0:W5:Y:S02]  /*7930*/  LDG.E.LTC128B R212, desc[UR14][R188.64+0x200] ;  /* 0x0002000ebcd47981 */ /* 0x000164000c1e1920 */
.L_x_232:
[----:B------:R-:W-:Y:S05]  /*7940*/  BSYNC B1 ;  /* 0x0000000000017941 */ /* 0x000fea0003800000 */
.L_x_231:
[----:B-----5:R-:W-:Y:S01]  /*7950*/  FMUL R8, R212, UR18 ;  /* 0x00000012d4087c20 */ /* 0x020fe20008400000 */
[----:B------:R-:W-:Y:S01]  /*7960*/  ISETP.GT.AND P2, PT, R10, 0x50, P1 ;  /* 0x000000500a00780c */ /* 0x000fe20000f44270 */
[----:B------:R-:W-:Y:S02]  /*7970*/  BSSY B1, `(.L_x_233) ;  /* 0x0000005000017945 */ /* 0x000fe40003800000 */
[----:B------:R-:W-:-:S05]  /*7980*/  FFMA R65, R65, UR19, R8 ;  /* 0x0000001341417c23 */ /* 0x000fca0008000008 */
[----:B------:R0:W-:Y:S05]  /*7990*/  @P4 STG.E desc[UR14][R128.64+0x200], R65 ;  /* 0x0002004180004986 */ /* 0x0001ea000c10190e */
[----:B------:R-:W-:Y:S05]  /*79a0*/  @!P2 BRA `(.L_x_234) ;  /* 0x000000000004a947 */ /* 0x000fea0003800000 */
[----:B------:R0:W5:Y:S02]  /*79b0*/  LDG.E.LTC128B R212, desc[UR14][R186.64+0x220] ;  /* 0x0002200ebad47981 */ /* 0x000164000c1e1920 */
.L_x_234:
[----:B------:R-:W-:Y:S05]  /*79c0*/  BSYNC B1 ;  /* 0x0000000000017941 */ /* 0x000fea0003800000 */
.L_x_233:
[----:B0----5:R-:W-:Y:S01]  /*79d0*/  FMUL R9, R212, UR18 ;  /* 0x00000012d4097c20 */ /* 0x021fe20008400000 */
[----:B------:R-:W-:Y:S01]  /*79e0*/  ISETP.GT.AND P4, PT, R10, 0x51, P1 ;  /* 0x000000510a00780c */ /* 0x000fe20000f84270 */
[----:B------:R-:W-:Y:S02]  /*79f0*/  BSSY B1, `(.L_x_235) ;  /* 0x0000005000017945 */ /* 0x000fe40003800000 */
[----:B------:R-:W-:-:S05]  /*7a00*/  FFMA R9, R66, UR19, R9 ;  /* 0x0000001342097c23 */ /* 0x000fca0008000009 */
[----:B------:R0:W-:Y:S05]  /*7a10*/  @P2 STG.E desc[UR14][R122.64+0x220], R9 ;  /* 0x000220097a002986 */ /* 0x0001ea000c10190e */
[----:B------:R-:W-:Y:S05]  /*7a20*/  @!P4 BRA `(.L_x_236) ;  /* 0x000000000004c947 */ /* 0x000fea0003800000 */
[----:B------:R0:W5:Y:S02]  /*7a30*/  LDG.E.LTC128B R212, desc[UR14][R188.64+0x220] ;  /* 0x0002200ebcd47981 */ /* 0x000164000c1e1920 */
.L_x_236:
[----:B------:R-:W-:Y:S05]  /*7a40*/  BSYNC B1 ;  /* 0x0000000000017941 */ /* 0x000fea0003800000 */
.L_x_235:
[----:B-----5:R-:W-:Y:S01]  /*7a50*/  FMUL R8, R212, UR18 ;  /* 0x00000012d4087c20 */ /* 0x020fe20008400000 */
[----:B------:R-:W-:Y:S01]  /*7a60*/  ISETP.GT.AND P2, PT, R10, 0x58, P0 ;  /* 0x000000580a00780c */ /* 0x000fe20000744270 */
[----:B------:R-:W-:Y:S02]  /*7a70*/  BSSY B1, `(.L_x_237) ;  /* 0x0000005000017945 */ /* 0x000fe40003800000 */
[----:B------:R-:W-:-:S05]  /*7a80*/  FFMA R67, R67, UR19, R8 ;  /* 0x0000001343437c23 */ /* 0x000fca0008000008 */
[----:B------:R0:W-:Y:S05]  /*7a90*/  @P4 STG.E desc[UR14][R128.64+0x220], R67 ;  /* 0x0002204380004986 */ /* 0x0001ea000c10190e */
[----:B------:R-:W-:Y:S05]  /*7aa0*/  @!P2 BRA `(.L_x_238) ;  /* 0x000000000004a947 */ /* 0x000fea0003800000 */
[----:B------:R0:W5:Y:S02]  /*7ab0*/  LDG.E.LTC128B R212, desc[UR14][R190.64+0x200] ;  /* 0x0002000ebed47981 */ /* 0x000164000c1e1920 */
.L_x_238:
[----:B------:R-:W-:Y:S05]  /*7ac0*/  BSYNC B1 ;  /* 0x0000000000017941 */ /* 0x000fea0003800000 */
.L_x_237:
[----:B0----5:R-:W-:Y:S01]  /*7ad0*/  FMUL R9, R212, UR18 ;  /* 0x00000012d4097c20 */ /* 0x021fe20008400000 */
[----:B------:R-:W-:Y:S01]  /*7ae0*/  ISETP.GT.AND P4, PT, R10, 0x59, P0 ;  /* 0x000000590a00780c */ /* 0x000fe20000784270 */
[----:B------:R-:W-:Y:S02]  /*7af0*/  BSSY B1, `(.L_x_239) ;  /* 0x0000005000017945 */ /* 0x000fe40003800000 */
[----:B------:R-:W-:-:S05]  /*7b00*/  FFMA R9, R68, UR19, R9 ;  /* 0x0000001344097c23 */ /* 0x000fca0008000009 */
[----:B------:R0:W-:Y:S05]  /*7b10*/  @P2 STG.E desc[UR14][R126.64+0x200], R9 ;  /* 0x000200097e002986 */ /* 0x0001ea000c10190e */
[----:B------:R-:W-:Y:S05]  /*7b20*/  @!P4 BRA `(.L_x_240) ;  /* 0x000000000004c947 */ /* 0x000fea0003800000 */
[----:B------:R0:W5:Y:S02]  /*7b30*/  LDG.E.LTC128B R212, desc[UR14][R192.64+0x200] ;  /* 0x0002000ec0d47981 */ /* 0x000164000c1e1920 */
.L_x_240:
[----:B------:R-:W-:Y:S05]  /*7b40*/  BSYNC B1 ;  /* 0x0000000000017941 */ /* 0x000fea0003800000 */
.L_x_239:
[----:B-----5:R-:W-:Y:S01]  /*7b50*/  FMUL R8, R212, UR18 ;  /* 0x00000012d4087c20 */ /* 0x020fe20008400000 */
[----:B------:R-:W-:Y:S01]  /*7b60*/  ISETP.GT.AND P2, PT, R10, 0x58, P1 ;  /* 0x000000580a00780c */ /* 0x000fe20000f44270 */
[----:B------:R-:W-:Y:S02]  /*7b70*/  BSSY B1, `(.L_x_241) ;  /* 0x0000005000017945 */ /* 0x000fe40003800000 */
[----:B------:R-:W-:-:S05]  /*7b80*/  FFMA R69, R69, UR19, R8 ;  /* 0x0000001345457c23 */ /* 0x000fca0008000008 */
[----:B------:R0:W-:Y:S05]  /*7b90*/  @P4 STG.E desc[UR14][R132.64+0x200], R69 ;  /* 0x0002004584004986 */ /* 0x0001ea000c10190e */
[----:B------:R-:W-:Y:S05]  /*7ba0*/  @!P2 BRA `(.L_x_242) ;  /* 0x000000000004a947 */ /* 0x000fea0003800000 */
[----:B------:R0:W5:Y:S02]  /*7bb0*/  LDG.E.LTC128B R212, desc[UR14][R190.64+0x220] ;  /* 0x0002200ebed47981 */ /* 0x000164000c1e1920 */
.L_x_242:
[----:B------:R-:W-:Y:S05]  /*7bc0*/  BSYNC B1 ;  /* 0x0000000000017941 */ /* 0x000fea0003800000 */
.L_x_241:
[----:B0----5:R-:W-:Y:S01]  /*7bd0*/  FMUL R9, R212, UR18 ;  /* 0x00000012d4097c20 */ /* 0x021fe20008400000 */
[----:B------:R-:W-:Y:S01]  /*7be0*/  ISETP.GT.AND P4, PT, R10, 0x59, P1 ;  /* 0x000000590a00780c */ /* 0x000fe20000f84270 */
[----:B------:R-:W-:Y:S02]  /*7bf0*/  BSSY B1, `(.L_x_243) ;  /* 0x0000005000017945 */ /* 0x000fe40003800000 */
[----:B------:R-:W-:-:S05]  /*7c00*/  FFMA R9, R70, UR19, R9 ;  /* 0x0000001346097c23 */ /* 0x000fca0008000009 */
[----:B------:R0:W-:Y:S05]  /*7c10*/  @P2 STG.E desc[UR14][R126.64+0x220], R9 ;  /* 0x000220097e002986 */ /* 0x0001ea000c10190e */
[----:B------:R-:W-:Y:S05]  /*7c20*/  @!P4 BRA `(.L_x_244) ;  /* 0x000000000004c947 */ /* 0x000fea0003800000 */
[----:B------:R0:W5:Y:S02]  /*7c30*/  LDG.E.LTC128B R212, desc[UR14][R192.64+0x220] ;  /* 0x0002200ec0d47981 */ /* 0x000164000c1e1920 */
.L_x_244:
[----:B------:R-:W-:Y:S05]  /*7c40*/  BSYNC B1 ;  /* 0x0000000000017941 */ /* 0x000fea0003800000 */
.L_x_243:
[----:B-----5:R-:W-:Y:S01]  /*7c50*/  FMUL R8, R212, UR18 ;  /* 0x00000012d4087c20 */ /* 0x020fe20008400000 */
[----:B------:R-:W-:Y:S01]  /*7c60*/  ISETP.GT.AND P2, PT, R10, 0x60, P0 ;  /* 0x000000600a00780c */ /* 0x000fe20000744270 */
[----:B------:R-:W-:Y:S02]  /*7c70*/  BSSY B1, `(.L_x_245) ;  /* 0x0000005000017945 */ /* 0x000fe40003800000 */
[----:B------:R-:W-:-:S05]  /*7c80*/  FFMA R71, R71, UR19, R8 ;  /* 0x0000001347477c23 */ /* 0x000fca0008000008 */
[----:B------:R0:W-:Y:S05]  /*7c90*/  @P4 STG.E desc[UR14][R132.64+0x220], R71 ;  /* 0x0002204784004986 */ /* 0x0001ea000c10190e */
[----:B------:R-:W-:Y:S05]  /*7ca0*/  @!P2 BRA `(.L_x_246) ;  /* 0x000000000004a947 */ /* 0x000fea0003800000 */
[----:B------:R0:W5:Y:S02]  /*7cb0*/  LDG.E.LTC128B R212, desc[UR14][R194.64+0x200] ;  /* 0x0002000ec2d47981 */ /* 0x000164000c1e1920 */
.L_x_246:
[----:B------:R-:W-:Y:S05]  /*7cc0*/  BSYNC B1 ;  /* 0x0000000000017941 */ /* 0x000fea0003800000 */
.L_x_245:
[----:B0----5:R-:W-:Y:S01]  /*7cd0*/  FMUL R9, R212, UR18 ;  /* 0x00000012d4097c20 */ /* 0x021fe20008400000 */
[----:B------:R-:W-:Y:S01]  /*7ce0*/  ISETP.GT.AND P4, PT, R10, 0x61, P0 ;  /* 0x000000610a00780c */ /* 0x000fe20000784270 */
[----:B------:R-:W-:Y:S02]  /*7cf0*/  BSSY B1, `(.L_x_247) ;  /* 0x0000005000017945 */ /* 0x000fe40003800000 */
[----:B------:R-:W-:-:S05]  /*7d00*/  FFMA R9, R72, UR19, R9 ;  /* 0x0000001348097c23 */ /* 0x000fca0008000009 */
[----:B------:R0:W-:Y:S05]  /*7d10*/  @P2 STG.E desc[UR14][R130.64+0x200], R9 ;  /* 0x0002000982002986 */ /* 0x0001ea000c10190e */
[----:B------:R-:W-:Y:S05]  /*7d20*/  @!P4 BRA `(.L_x_248) ;  /* 0x000000000004c947 */ /* 0x000fea0003800000 */
[----:B------:R0:W5:Y:S02]  /*7d30*/  LDG.E.LTC128B R212, desc[UR14][R196.64+0x200] ;  /* 0x0002000ec4d47981 */ /* 0x000164000c1e1920 */
.L_x_248:
[----:B------:R-:W-:Y:S05]  /*7d40*/  BSYNC B1 ;  /* 0x0000000000017941 */ /* 0x000fea0003800000 */
.L_x_247:
[----:B-----5:R-:W-:Y:S01]  /*7d50*/  FMUL R8, R212, UR18 ;  /* 0x00000012d4087c20 */ /* 0x020fe20008400000 */
[----:B------:R-:W-:Y:S01]  /*7d60*/  ISETP.GT.AND P2, PT, R10, 0x60, P1 ;  /* 0x000000600a00780c */ /* 0x000fe20000f44270 */
[----:B------:R-:W-:Y:S02]  /*7d70*/  BSSY B1, `(.L_x_249) ;  /* 0x0000005000017945 */ /* 0x000fe40003800000 */
[----:B------:R-:W-:-:S05]  /*7d80*/  FFMA R73, R73, UR19, R8 ;  /* 0x0000001349497c23 */ /* 0x000fca0008000008 */
[----:B------:R0:W-:Y:S05]  /*7d90*/  @P4 STG.E desc[UR14][R136.64+0x200], R73 ;  /* 0x0002004988004986 */ /* 0x0001ea000c10190e */
[----:B------:R-:W-:Y:S05]  /*7da0*/  @!P2 BRA `(.L_x_250) ;  /* 0x000000000004a947 */ /* 0x000fea0003800000 */
[----:B------:R0:W5:Y:S02]  /*7db0*/  LDG.E.LTC128B R212, desc[UR14][R194.64+0x220] ;  /* 0x0002200ec2d47981 */ /* 0x000164000c1e1920 */
.L_x_250:
[----:B------:R-:W-:Y:S05]  /*7dc0*/  BSYNC B1 ;  /* 0x0000000000017941 */ /* 0x000fea0003800000 */
.L_x_249:
[----:B0----5:R-:W-:Y:S01]  /*7dd0*/  FMUL R9, R212, UR18 ;  /* 0x00000012d4097c20 */ /* 0x021fe20008400000 */
[----:B------:R-:W-:Y:S01]  /*7de0*/  ISETP.GT.AND P4, PT, R10, 0x61, P1 ;  /* 0x000000610a00780c */ /* 0x000fe20000f84270 */
[----:B------:R-:W-:Y:S02]  /*7df0*/  BSSY B1, `(.L_x_251) ;  /* 0x0000005000017945 */ /* 0x000fe40003800000 */
[----:B------:R-:W-:-:S05]  /*7e00*/  FFMA R9, R74, UR19, R9 ;  /* 0x000000134a097c23 */ /* 0x000fca0008000009 */
[----:B------:R0:W-:Y:S05]  /*7e10*/  @P2 STG.E desc[UR14][R130.64+0x220], R9 ;  /* 0x0002200982002986 */ /* 0x0001ea000c10190e */
[----:B------:R-:W-:Y:S05]  /*7e20*/  @!P4 BRA `(.L_x_252) ;  /* 0x000000000004c947 */ /* 0x000fea0003800000 */
[----:B------:R0:W5:Y:S02]  /*7e30*/  LDG.E.LTC128B R212, desc[UR14][R196.64+0x220] ;  /* 0x0002200ec4d47981 */ /* 0x000164000c1e1920 */
.L_x_252:
[----:B------:R-:W-:Y:S05]  /*7e40*/  BSYNC B1 ;  /* 0x0000000000017941 */ /* 0x000fea0003800000 */
.L_x_251:
[----:B-----5:R-:W-:Y:S01]  /*7e50*/  FMUL R8, R212, UR18 ;  /* 0x00000012d4087c20 */ /* 0x020fe20008400000 */
[----:B------:R-:W-:Y:S01]  /*7e60*/  ISETP.GT.AND P2, PT, R10, 0x68, P0 ;  /* 0x000000680a00780c */ /* 0x000fe20000744270 */
[----:B------:R-:W-:Y:S02]  /*7e70*/  BSSY B1, `(.L_x_253) ;  /* 0x0000005000017945 */ /* 0x000fe40003800000 */
[----:B------:R-:W-:-:S05]  /*7e80*/  FFMA R75, R75, UR19, R8 ;  /* 0x000000134b4b7c23 */ /* 0x000fca0008000008 */
[----:B------:R0:W-:Y:S05]  /*7e90*/  @P4 STG.E desc[UR14][R136.64+0x220], R75 ;  /* 0x0002204b88004986 */ /* 0x0001ea000c10190e */
[----:B------:R-:W-:Y:S05]  /*7ea0*/  @!P2 BRA `(.L_x_254) ;  /* 0x000000000004a947 */ /* 0x000fea0003800000 */
[----:B------:R0:W5:Y:S02]  /*7eb0*/  LDG.E.LTC128B R212, desc[UR14][R198.64+0x200] ;  /* 0x0002000ec6d47981 */ /* 0x000164000c1e1920 */
.L_x_254:
[----:B------:R-:W-:Y:S05]  /*7ec0*/  BSYNC B1 ;  /* 0x0000000000017941 */ /* 0x000fea0003800000 */
.L_x_253:
[----:B0----5:R-:W-:Y:S01]  /*7ed0*/  FMUL R9, R212, UR18 ;  /* 0x00000012d4097c20 */ /* 0x021fe20008400000 */
[----:B------:R-:W-:Y:S01]  /*7ee0*/  ISETP.GT.AND P4, PT, R10, 0x69, P0 ;  /* 0x000000690a00780c */ /* 0x000fe20000784270 */
[----:B------:R-:W-:Y:S02]  /*7ef0*/  BSSY B1, `(.L_x_255) ;  /* 0x0000005000017945 */ /* 0x000fe40003800000 */
[----:B------:R-:W-:-:S05]  /*7f00*/  FFMA R9, R76, UR19, R9 ;  /* 0x000000134c097c23 */ /* 0x000fca0008000009 */
[----:B------:R0:W-:Y:S05]  /*7f10*/  @P2 STG.E desc[UR14][R134.64+0x200], R9 ;  /* 0x0002000986002986 */ /* 0x0001ea000c10190e */
[----:B------:R-:W-:Y:S05]  /*7f20*/  @!P4 BRA `(.L_x_256) ;  /* 0x000000000004c947 */ /* 0x000fea0003800000 */
[----:B------:R0:W5:Y:S02]  /*7f30*/  LDG.E.LTC128B R212, desc[UR14][R200.64+0x200] ;  /* 0x0002000ec8d47981 */ /* 0x000164000c1e1920 */
.L_x_256:
[----:B------:R-:W-:Y:S05]  /*7f40*/  BSYNC B1 ;  /* 0x0000000000017941 */ /* 0x000fea0003800000 */
.L_x_255:
[----:B-----5:R-:W-:Y:S01]  /*7f50*/  FMUL R8, R212, UR18 ;  /* 0x00000012d4087c20 */ /* 0x020fe20008400000 */
[----:B------:R-:W-:Y:S01]  /*7f60*/  ISETP.GT.AND P2, PT, R10, 0x68, P1 ;  /* 0x000000680a00780c */ /* 0x000fe20000f44270 */
[----:B------:R-:W-:Y:S02]  /*7f70*/  BSSY B1, `(.L_x_257) ;  /* 0x0000005000017945 */ /* 0x000fe40003800000 */
[----:B------:R-:W-:-:S05]  /*7f80*/  FFMA R77, R77, UR19, R8 ;  /* 0x000000134d4d7c23 */ /* 0x000fca0008000008 */
[----:B------:R0:W-:Y:S05]  /*7f90*/  @P4 STG.E desc[UR14][R140.64+0x200], R77 ;  /* 0x0002004d8c004986 */ /* 0x0001ea000c10190e */
[----:B------:R-:W-:Y:S05]  /*7fa0*/  @!P2 BRA `(.L_x_258) ;  /* 0x000000000004a947 */ /* 0x000fea0003800000 */
[----:B------:R0:W5:Y:S02]  /*7fb0*/  LDG.E.LTC128B R212, desc[UR14][R198.64+0x220] ;  /* 0x0002200ec6d47981 */ /* 0x000164000c1e1920 */
.L_x_258:
[----:B------:R-:W-:Y:S05]  /*7fc0*/  BSYNC B1 ;  /* 0x0000000000017941 */ /* 0x000fea0003800000 */
.L_x_257:
[----:B0----5:R-:W-:Y:S01]  /*7fd0*/  FMUL R9, R212, UR18 ;  /* 0x00000012d4097c20 */ /* 0x021fe20008400000 */
[----:B------:R-:W-:Y:S01]  /*7fe0*/  ISETP.GT.AND P4, PT, R10, 0x69, P1 ;  /* 0x000000690a00780c */ /* 0x000fe20000f84270 */
[----:B------:R-:W-:Y:S02]  /*7ff0*/  BSSY B1, `(.L_x_259) ;  /* 0x0000005000017945 */ /* 0x000fe40003800000 */
[----:B------:R-:W-:-:S05]  /*8000*/  FFMA R9, R78, UR19, R9 ;  /* 0x000000134e097c23 */ /* 0x000fca0008000009 */
[----:B------:R0:W-:Y:S05]  /*8010*/  @P2 STG.E desc[UR14][R134.64+0x220], R9 ;  /* 0x0002200986002986 */ /* 0x0001ea000c10190e */
[----:B------:R-:W-:Y:S05]  /*8020*/  @!P4 BRA `(.L_x_260) ;  /* 0x000000000004c947 */ /* 0x000fea0003800000 */
[----:B------:R0:W5:Y:S02]  /*8030*/  LDG.E.LTC128B R212, desc[UR14][R200.64+0x220] ;  /* 0x0002200ec8d47981 */ /* 0x000164000c1e1920 */
.L_x_260:
[----:B------:R-:W-:Y:S05]  /*8040*/  BSYNC B1 ;  /* 0x0000000000017941 */ /* 0x000fea0003800000 */
.L_x_259:
[----:B-----5:R-:W-:Y:S01]  /*8050*/  FMUL R8, R212, UR18 ;  /* 0x00000012d4087c20 */ /* 0x020fe20008400000 */
[----:B------:R-:W-:Y:S01]  /*8060*/  ISETP.GT.AND P2, PT, R10, 0x70, P0 ;  /* 0x000000700a00780c */ /* 0x000fe20000744270 */
[----:B------:R-:W-:Y:S02]  /*8070*/  BSSY B1, `(.L_x_261) ;  /* 0x0000005000017945 */ /* 0x000fe40003800000 */
[----:B------:R-:W-:-:S05]  /*8080*/  FFMA R79, R79, UR19, R8 ;  /* 0x000000134f4f7c23 */ /* 0x000fca0008000008 */
[----:B------:R0:W-:Y:S05]  /*8090*/  @P4 STG.E desc[UR14][R140.64+0x220], R79 ;  /* 0x0002204f8c004986 */ /* 0x0001ea000c10190e */
[----:B------:R-:W-:Y:S05]  /*80a0*/  @!P2 BRA `(.L_x_262) ;  /* 0x000000000004a947 */ /* 0x000fea0003800000 */
[----:B------:R0:W5:Y:S02]  /*80b0*/  LDG.E.LTC128B R212, desc[UR14][R202.64+0x200] ;  /* 0x0002000ecad47981 */ /* 0x000164000c1e1920 */
.L_x_262:
[----:B------:R-:W-:Y:S05]  /*80c0*/  BSYNC B1 ;  /* 0x0000000000017941 */ /* 0x000fea0003800000 */
.L_x_261:
[----:B0----5:R-:W-:Y:S01]  /*80d0*/  FMUL R9, R212, UR18 ;  /* 0x00000012d4097c20 */ /* 0x021fe20008400000 */
[----:B------:R-:W-:Y:S01]  /*80e0*/  ISETP.GT.AND P4, PT, R10, 0x71, P0 ;  /* 0x000000710a00780c */ /* 0x000fe20000784270 */
[----:B------:R-:W-:Y:S02]  /*80f0*/  BSSY B1, `(.L_x_263) ;  /* 0x0000005000017945 */ /* 0x000fe40003800000 */
[----:B------:R-:W-:-:S05]  /*8100*/  FFMA R9, R80, UR19, R9 ;  /* 0x0000001350097c23 */ /* 0x000fca0008000009 */
[----:B------:R0:W-:Y:S05]  /*8110*/  @P2 STG.E desc[UR14][R138.64+0x200], R9 ;  /* 0x000200098a002986 */ /* 0x0001ea000c10190e */
[----:B------:R-:W-:Y:S05]  /*8120*/  @!P4 BRA `(.L_x_264) ;  /* 0x000000000004c947 */ /* 0x000fea0003800000 */
[----:B------:R0:W5:Y:S02]  /*8130*/  LDG.E.LTC128B R212, desc[UR14][R204.64+0x200] ;  /* 0x0002000eccd47981 */ /* 0x000164000c1e1920 */
.L_x_264:
[----:B------:R-:W-:Y:S05]  /*8140*/  BSYNC B1 ;  /* 0x0000000000017941 */ /* 0x000fea0003800000 */
.L_x_263:
[----:B-----5:R-:W-:Y:S01]  /*8150*/  FMUL R8, R212, UR18 ;  /* 0x00000012d4087c20 */ /* 0x020fe20008400000 */
[----:B------:R-:W-:Y:S01]  /*8160*/  ISETP.GT.AND P2, PT, R10, 0x70, P1 ;  /* 0x000000700a00780c */ /* 0x000fe20000f44270 */
[----:B------:R-:W-:Y:S02]  /*8170*/  BSSY B1, `(.L_x_265) ;  /* 0x0000005000017945 */ /* 0x000fe40003800000 */
[----:B------:R-:W-:-:S05]  /*8180*/  FFMA R81, R81, UR19, R8 ;  /* 0x0000001351517c23 */ /* 0x000fca0008000008 */
[----:B------:R0:W-:Y:S05]  /*8190*/  @P4 STG.E desc[UR14][R144.64+0x200], R81 ;  /* 0x0002005190004986 */ /* 0x0001ea000c10190e */
[----:B------:R-:W-:Y:S05]  /*81a0*/  @!P2 BRA `(.L_x_266) ;  /* 0x000000000004a947 */ /* 0x000fea0003800000 */
[----:B------:R0:W5:Y:S02]  /*81b0*/  LDG.E.LTC128B R212, desc[UR14][R202.64+0x220] ;  /* 0x0002200ecad47981 */ /* 0x000164000c1e1920 */
.L_x_266:
[----:B------:R-:W-:Y:S05]  /*81c0*/  BSYNC B1 ;  /* 0x0000000000017941 */ /* 0x000fea0003800000 */
.L_x_265:
[----:B0----5:R-:W-:Y:S01]  /*81d0*/  FMUL R9, R212, UR18 ;  /* 0x00000012d4097c20 */ /* 0x021fe20008400000 */
[----:B------:R-:W-:Y:S01]  /*81e0*/  ISETP.GT.AND P4, PT, R10, 0x71, P1 ;  /* 0x000000710a00780c */ /* 0x000fe20000f84270 */
[----:B------:R-:W-:Y:S02]  /*81f0*/  BSSY B1, `(.L_x_267) ;  /* 0x0000005000017945 */ /* 0x000fe40003800000 */
[----:B------:R-:W-:-:S05]  /*8200*/  FFMA R9, R82, UR19, R9 ;  /* 0x0000001352097c23 */ /* 0x000fca0008000009 */
[----:B------:R0:W-:Y:S05]  /*8210*/  @P2 STG.E desc[UR14][R138.64+0x220], R9 ;  /* 0x000220098a002986 */ /* 0x0001ea000c10190e */
[----:B------:R-:W-:Y:S05]  /*8220*/  @!P4 BRA `(.L_x_268) ;  /* 0x000000000004c947 */ /* 0x000fea0003800000 */
[----:B------:R0:W5:Y:S02]  /*8230*/  LDG.E.LTC128B R212, desc[UR14][R204.64+0x220] ;  /* 0x0002200eccd47981 */ /* 0x000164000c1e1920 */
.L_x_268:
[----:B------:R-:W-:Y:S05]  /*8240*/  BSYNC B1 ;  /* 0x0000000000017941 */ /* 0x000fea0003800000 */
.L_x_267:
[----:B-----5:R-:W-:Y:S01]  /*8250*/  FMUL R8, R212, UR18 ;  /* 0x00000012d4087c20 */ /* 0x020fe20008400000 */
[----:B------:R-:W-:Y:S01]  /*8260*/  ISETP.GT.AND P2, PT, R10, 0x78, P0 ;  /* 0x000000780a00780c */ /* 0x000fe20000744270 */
[----:B------:R-:W-:Y:S02]  /*8270*/  BSSY B1, `(.L_x_269) ;  /* 0x0000005000017945 */ /* 0x000fe40003800000 */
[----:B------:R-:W-:-:S05]  /*8280*/  FFMA R83, R83, UR19, R8 ;  /* 0x0000001353537c23 */ /* 0x000fca0008000008 */
[----:B------:R0:W-:Y:S05]  /*8290*/  @P4 STG.E desc[UR14][R144.64+0x220], R83 ;  /* 0x0002205390004986 */ /* 0x0001ea000c10190e */
[----:B------:R-:W-:Y:S05]  /*82a0*/  @!P2 BRA `(.L_x_270) ;  /* 0x000000000004a947 */ /* 0x000fea0003800000 */
[----:B------:R0:W5:Y:S02]  /*82b0*/  LDG.E.LTC128B R212, desc[UR14][R16.64+0x200] ;  /* 0x0002000e10d47981 */ /* 0x000164000c1e1920 */
.L_x_270:
[----:B------:R-:W-:Y:S05]  /*82c0*/  BSYNC B1 ;  /* 0x0000000000017941 */ /* 0x000fea0003800000 */
.L_x_269:
[----:B0----5:R-:W-:Y:S01]  /*82d0*/  FMUL R9, R212, UR18 ;  /* 0x00000012d4097c20 */ /* 0x021fe20008400000 */
[----:B------:R-:W-:Y:S01]  /*82e0*/  ISETP.GT.AND P0, PT, R10, 0x79, P0 ;  /* 0x000000790a00780c */ /* 0x000fe20000704270 */
[----:B------:R-:W-:Y:S02]  /*82f0*/  BSSY B1, `(.L_x_271) ;  /* 0x0000005000017945 */ /* 0x000fe40003800000 */
[----:B------:R-:W-:-:S05]  /*8300*/  FFMA R9, R84, UR19, R9 ;  /* 0x0000001354097c23 */ /* 0x000fca0008000009 */
[----:B------:R0:W-:Y:S05]  /*8310*/  @P2 STG.E desc[UR14][R12.64+0x200], R9 ;  /* 0x000200090c002986 */ /* 0x0001ea000c10190e */
[----:B------:R-:W-:Y:S05]  /*8320*/  @!P0 BRA `(.L_x_272) ;  /* 0x0000000000048947 */ /* 0x000fea0003800000 */
[----:B------:R0:W5:Y:S02]  /*8330*/  LDG.E.LTC128B R212, desc[UR14][R142.64+0x200] ;  /* 0x0002000e8ed47981 */ /* 0x000164000c1e1920 */
.L_x_272:
[----:B------:R-:W-:Y:S05]  /*8340*/  BSYNC B1 ;  /* 0x0000000000017941 */ /* 0x000fea0003800000 */
.L_x_271:
[----:B-----5:R-:W-:Y:S01]  /*8350*/  FMUL R8, R212, UR18 ;  /* 0x00000012d4087c20 */ /* 0x020fe20008400000 */
[----:B------:R-:W-:Y:S01]  /*8360*/  ISETP.GT.AND P2, PT, R10, 0x78, P1 ;  /* 0x000000780a00780c */ /* 0x000fe20000f44270 */
[----:B------:R-:W-:Y:S02]  /*8370*/  BSSY B1, `(.L_x_273) ;  /* 0x0000005000017945 */ /* 0x000fe40003800000 */
[----:B------:R-:W-:-:S05]  /*8380*/  FFMA R85, R85, UR19, R8 ;  /* 0x0000001355557c23 */ /* 0x000fca0008000008 */
[----:B------:R0:W-:Y:S05]  /*8390*/  @P0 STG.E desc[UR14][R14.64+0x200], R85 ;  /* 0x000200550e000986 */ /* 0x0001ea000c10190e */
[----:B------:R-:W-:Y:S05]  /*83a0*/  @!P2 BRA `(.L_x_274) ;  /* 0x000000000004a947 */ /* 0x000fea0003800000 */
[----:B------:R0:W5:Y:S02]  /*83b0*/  LDG.E.LTC128B R212, desc[UR14][R16.64+0x220] ;  /* 0x0002200e10d47981 */ /* 0x000164000c1e1920 */
.L_x_274:
[----:B------:R-:W-:Y:S05]  /*83c0*/  BSYNC B1 ;  /* 0x0000000000017941 */ /* 0x000fea0003800000 */
.L_x_273:
[----:B0----5:R-:W-:Y:S01]  /*83d0*/  FMUL R9, R212, UR18 ;  /* 0x00000012d4097c20 */ /* 0x021fe20008400000 */
[----:B------:R-:W-:Y:S01]  /*83e0*/  ISETP.GT.AND P1, PT, R10, 0x79, P1 ;  /* 0x000000790a00780c */ /* 0x000fe20000f24270 */
[----:B------:R-:W-:Y:S02]  /*83f0*/  BSSY B1, `(.L_x_275) ;  /* 0x0000005000017945 */ /* 0x000fe40003800000 */
[----:B------:R-:W-:-:S05]  /*8400*/  FFMA R9, R86, UR19, R9 ;  /* 0x0000001356097c23 */ /* 0x000fca0008000009 */
[----:B------:R0:W-:Y:S05]  /*8410*/  @P2 STG.E desc[UR14][R12.64+0x220], R9 ;  /* 0x000220090c002986 */ /* 0x0001ea000c10190e */
[----:B------:R-:W-:Y:S05]  /*8420*/  @!P1 BRA `(.L_x_276) ;  /* 0x0000000000049947 */ /* 0x000fea0003800000 */
[----:B------:R0:W5:Y:S02]  /*8430*/  LDG.E.LTC128B R212, desc[UR14][R142.64+0x220] ;  /* 0x0002200e8ed47981 */ /* 0x000164000c1e1920 */
.L_x_276:
[----:B------:R-:W-:Y:S05]  /*8440*/  BSYNC B1 ;  /* 0x0000000000017941 */ /* 0x000fea0003800000 */
.L_x_275:
[----:B-----5:R-:W-:-:S04]  /*8450*/  FMUL R212, R212, UR18 ;  /* 0x00000012d4d47c20 */ /* 0x020fc80008400000 */
[----:B------:R-:W-:Y:S01]  /*8460*/  FFMA R87, R87, UR19, R212 ;  /* 0x0000001357577c23 */ /* 0x000fe200080000d4 */
[----:B------:R-:W-:Y:S06]  /*8470*/  @!P1 BRA `(.L_x_277) ;  /* 0x0000001c00309947 */ /* 0x000fec0003800000 */
[----:B------:R0:W-:Y:S01]  /*8480*/  STG.E desc[UR14][R14.64+0x220], R87 ;  /* 0x000220570e007986 */ /* 0x0001e2000c10190e */
[----:B------:R-:W-:Y:S05]  /*8490*/  BRA `(.L_x_277) ;  /* 0x0000001c00287947 */ /* 0x000fea0003800000 */
.L_x_26:
[----:B------:R-:W-:Y:S01]  /*84a0*/  ULDC.64 UR10, c[0x0][0x6c0] ;  /* 0x0001b000000a7ab9 */ /* 0x000fe20000000a00 */
[----:B------:R-:W-:Y:S01]  /*84b0*/  IMAD.U32 R15, RZ, RZ, UR8 ;  /* 0x00000008ff0f7e24 */ /* 0x000fe2000f8e00ff */
[----:B------:R-:W-:Y:S01]  /*84c0*/  LEA R12, P0, R20, UR10, 0x2 ;  /* 0x0000000a140c7c11 */ /* 0x000fe2000f8010ff */
[----:B------:R-:W-:Y:S01]  /*84d0*/  IMAD.U32 R17, RZ, RZ, UR8 ;  /* 0x00000008ff117e24 */ /* 0x000fe2000f8e00ff */
[----:B------:R-:W-:Y:S01]  /*84e0*/  ISETP.GT.AND P5, PT, R10, 0x1, P2 ;  /* 0x000000010a00780c */ /* 0x000fe200017a4270 */
[----:B------:R-:W-:Y:S01]  /*84f0*/  IMAD.U32 R8, RZ, RZ, UR9 ;  /* 0x00000009ff087e24 */ /* 0x000fe2000f8e00ff */
[----:B------:R-:W-:Y:S01]  /*8500*/  LEA.HI.X R13, R20, UR11, R155, 0x2, P0 ;  /* 0x0000000b140d7c11 */ /* 0x000fe200080f149b */
[----:B------:R-:W-:Y:S01]  /*8510*/  FMUL R89, R89, UR19 ;  /* 0x0000001359597c20 */ /* 0x000fe20008400000 */
[----:B------:R-:W-:Y:S01]  /*8520*/  LEA R14, P4, R15, R12, 0x2 ;  /* 0x0000000c0f0e7211 */ /* 0x000fe200078810ff */
[----:B------:R-:W-:Y:S01]  /*8530*/  IMAD.U32 R19, RZ, RZ, UR8 ;  /* 0x00000008ff137e24 */ /* 0x000fe2000f8e00ff */
[----:B------:R-:W-:Y:S01]  /*8540*/  ISETP.GT.AND P0, PT, R9, 0x8, PT ;  /* 0x000000080900780c */ /* 0x000fe20003f04270 */
[----:B------:R-:W-:Y:S01]  /*8550*/  UIMAD UR10, UR9, 0x1c, URZ ;  /* 0x0000001c090a78a4 */ /* 0x000fe2000f8e023f */
[----:B------:R-:W-:Y:S01]  /*8560*/  LEA.HI.X R15, R17, R13, R8, 0x2, P4 ;  /* 0x0000000d110f7211 */ /* 0x000fe200020f1408 */
[----:B------:R-:W-:Y:S01]  /*8570*/  FMUL R17, R88, UR19 ;  /* 0x0000001358117c20 */ /* 0x000fe20008400000 */
[----:B------:R-:W-:Y:S01]  /*8580*/  ISETP.GT.AND P4, PT, R10, RZ, P0 ;  /* 0x000000ff0a00720c */ /* 0x000fe20000784270 */
[----:B------:R-:W-:Y:S01]  /*8590*/  FMUL R21, R90, UR19 ;  /* 0x000000135a157c20 */ /* 0x000fe20008400000 */
[C---:B------:R-:W-:Y:S01]  /*85a0*/  ISETP.GT.AND P6, PT, R10.reuse, 0x1, P0 ;  /* 0x000000010a00780c */ /* 0x040fe200007c4270 */
[----:B------:R-:W-:Y:S01]  /*85b0*/  USHF.L.U32 UR11, UR8, 0x5, URZ ;  /* 0x00000005080b7899 */ /* 0x000fe2000800063f */
[----:B------:R0:W-:Y:S01]  /*85c0*/  @P1 STG.E desc[UR14][R12.64], R17 ;  /* 0x000000110c001986 */ /* 0x0001e2000c10190e */
[----:B------:R-:W-:Y:S01]  /*85d0*/  IMAD.WIDE.U32 R18, R19, 0x1c, R14 ;  /* 0x0000001c13127825 */ /* 0x000fe200078e000e */
[----:B------:R-:W-:-:S03]  /*85e0*/  ISETP.GT.AND P1, PT, R10, 0x9, P2 ;  /* 0x000000090a00780c */ /* 0x000fc60001724270 */
[----:B------:R-:W-:Y:S01]  /*85f0*/  FMUL R91, R91, UR19 ;  /* 0x000000135b5b7c20 */ /* 0x000fe20008400000 */
[----:B------:R1:W-:Y:S01]  /*8600*/  @P5 STG.E desc[UR14][R14.64], R89 ;  /* 0x000000590e005986 */ /* 0x0003e2000c10190e */
[----:B------:R-:W-:Y:S01]  /*8610*/  ISETP.GT.AND P5, PT, R10, 0x8, P2 ;  /* 0x000000080a00780c */ /* 0x000fe200017a4270 */
[----:B------:R-:W-:Y:S01]  /*8620*/  USHF.L.U64.HI UR8, UR8, 0x5, UR9 ;  /* 0x0000000508087899 */ /* 0x000fe20008010209 */
[----:B------:R-:W-:Y:S01]  /*8630*/  FMUL R23, R92, UR19 ;  /* 0x000000135c177c20 */ /* 0x000fe20008400000 */
[----:B------:R-:W-:Y:S01]  /*8640*/  VIADD R19, R19, UR10 ;  /* 0x0000000a13137c36 */ /* 0x000fe20008000000 */
[----:B------:R-:W-:Y:S01]  /*8650*/  @P4 STG.E desc[UR14][R12.64+0x20], R21 ;  /* 0x000020150c004986 */ /* 0x000fe2000c10190e */
[----:B------:R-:W-:Y:S01]  /*8660*/  IADD3 R16, P4, R14, UR11, RZ ;  /* 0x0000000b0e107c10 */ /* 0x000fe2000ff9e0ff */
[----:B------:R-:W-:Y:S01]  /*8670*/  FMUL R93, R93, UR19 ;  /* 0x000000135d5d7c20 */ /* 0x000fe20008400000 */
[----:B------:R-:W-:Y:S01]  /*8680*/  FMUL R95, R95, UR19 ;  /* 0x000000135f5f7c20 */ /* 0x000fe20008400000 */
[----:B------:R2:W-:Y:S01]  /*8690*/  @P6 STG.E desc[UR14][R14.64+0x20], R91 ;  /* 0x0000205b0e006986 */ /* 0x0005e2000c10190e */
[----:B------:R-:W-:Y:S01]  /*86a0*/  ISETP.GT.AND P6, PT, R10, 0x8, P0 ;  /* 0x000000080a00780c */ /* 0x000fe200007c4270 */
[----:B------:R-:W-:Y:S01]  /*86b0*/  FMUL R97, R97, UR19 ;  /* 0x0000001361617c20 */ /* 0x000fe20008400000 */
[----:B0-----:R-:W-:Y:S01]  /*86c0*/  IADD3.X R17, R15, UR8, RZ, P4, !PT ;  /* 0x000000080f117c10 */ /* 0x001fe2000a7fe4ff */
[----:B-1----:R-:W-:Y:S01]  /*86d0*/  FMUL R89, R94, UR19 ;  /* 0x000000135e597c20 */ /* 0x002fe20008400000 */
[----:B------:R-:W-:Y:S01]  /*86e0*/  @P5 STG.E desc[UR14][R18.64], R23 ;  /* 0x0000001712005986 */ /* 0x000fe2000c10190e */
[C---:B------:R-:W-:Y:S01]  /*86f0*/  ISETP.GT.AND P5, PT, R10.reuse, 0x9, P0 ;  /* 0x000000090a00780c */ /* 0x040fe200007a4270 */
[----:B------:R-:W-:Y:S01]  /*8700*/  FMUL R99, R99, UR19 ;  /* 0x0000001363637c20 */ /* 0x000fe20008400000 */
[----:B------:R-:W-:Y:S01]  /*8710*/  ISETP.GT.AND P4, PT, R10, 0x10, P2 ;  /* 0x000000100a00780c */ /* 0x000fe20001784270 */
[----:B------:R0:W-:Y:S01]  /*8720*/  @P1 STG.E desc[UR14][R16.64], R93 ;  /* 0x0000005d10001986 */ /* 0x0001e2000c10190e */
[----:B------:R-:W-:Y:S01]  /*8730*/  IADD3 R20, P1, R18, UR11, RZ ;  /* 0x0000000b12147c10 */ /* 0x000fe2000ff3e0ff */
[----:B------:R-:W-:Y:S01]  /*8740*/  FMUL R101, R101, UR19 ;  /* 0x0000001365657c20 */ /* 0x000fe20008400000 */
[----:B--2---:R-:W-:Y:S01]  /*8750*/  FMUL R91, R96, UR19 ;  /* 0x00000013605b7c20 */ /* 0x004fe20008400000 */
[----:B------:R-:W-:Y:S01]  /*8760*/  FMUL R103, R103, UR19 ;  /* 0x0000001367677c20 */ /* 0x000fe20008400000 */
[----:B------:R-:W-:Y:S01]  /*8770*/  IADD3.X R21, R19, UR8, RZ, P1, !PT ;  /* 0x0000000813157c10 */ /* 0x000fe20008ffe4ff */
[----:B------:R-:W-:Y:S01]  /*8780*/  @P6 STG.E desc[UR14][R18.64+0x20], R89 ;  /* 0x0000205912006986 */ /* 0x000fe2000c10190e */
[C---:B------:R-:W-:Y:S01]  /*8790*/  ISETP.GT.AND P1, PT, R10.reuse, 0x11, P2 ;  /* 0x000000110a00780c */ /* 0x040fe20001724270 */
[----:B------:R-:W-:Y:S01]  /*87a0*/  FMUL R105, R105, UR19 ;  /* 0x0000001369697c20 */ /* 0x000fe20008400000 */
[----:B------:R-:W-:Y:S01]  /*87b0*/  ISETP.GT.AND P6, PT, R10, 0x10, P0 ;  /* 0x000000100a00780c */ /* 0x000fe200007c4270 */
[----:B------:R1:W-:Y:S01]  /*87c0*/  @P5 STG.E desc[UR14][R16.64+0x20], R95 ;  /* 0x0000205f10005986 */ /* 0x0003e2000c10190e */
[----:B------:R-:W-:Y:S01]  /*87d0*/  IADD3 R22, P5, R16, UR11, RZ ;  /* 0x0000000b10167c10 */ /* 0x000fe2000ffbe0ff */
[----:B0-----:R-:W-:Y:S01]  /*87e0*/  FMUL R93, R98, UR19 ;  /* 0x00000013625d7c20 */ /* 0x001fe20008400000 */
[----:B------:R-:W-:Y:S01]  /*87f0*/  FMUL R107, R107, UR19 ;  /* 0x000000136b6b7c20 */ /* 0x000fe20008400000 */
[----:B------:R-:W-:Y:S01]  /*8800*/  @P4 STG.E desc[UR14][R20.64], R91 ;  /* 0x0000005b14004986 */ /* 0x000fe2000c10190e */
[----:B------:R-:W-:Y:S01]  /*8810*/  IADD3.X R23, R17, UR8, RZ, P5, !PT ;  /* 0x0000000811177c10 */ /* 0x000fe2000affe4ff */
[----:B------:R-:W-:Y:S01]  /*8820*/  FMUL R109, R109, UR19 ;  /* 0x000000136d6d7c20 */ /* 0x000fe20008400000 */
[C---:B------:R-:W-:Y:S01]  /*8830*/  ISETP.GT.AND P4, PT, R10.reuse, 0x11, P0 ;  /* 0x000000110a00780c */ /* 0x040fe20000784270 */
[----:B------:R-:W-:Y:S01]  /*8840*/  FMUL R111, R111, UR19 ;  /* 0x000000136f6f7c20 */ /* 0x000fe20008400000 */
[----:B------:R-:W-:Y:S01]  /*8850*/  ISETP.GT.AND P5, PT, R10, 0x18, P2 ;  /* 0x000000180a00780c */ /* 0x000fe200017a4270 */
[----:B------:R0:W-:Y:S01]  /*8860*/  @P1 STG.E desc[UR14][R22.64], R97 ;  /* 0x0000006116001986 */ /* 0x0001e2000c10190e */
[----:B------:R-:W-:Y:S01]  /*8870*/  IADD3 R88, P1, R20, UR11, RZ ;  /* 0x0000000b14587c10 */ /* 0x000fe2000ff3e0ff */
[----:B-1----:R-:W-:Y:S01]  /*8880*/  FMUL R95, R100, UR19 ;  /* 0x00000013645f7c20 */ /* 0x002fe20008400000 */
        /* <DEDUP_REMOVED lines=64> */
[----:B------:R-:W-:Y:S01]  /*8c90*/  ISETP.GT.AND P1, PT, R10, 0x31, P2 ;  /* 0x000000310a00780c */ /* 0x000fe20001724270 */
[----:B------:R-:W-:Y:S01]  /*8ca0*/  FMUL R25, R25, UR19 ;  /* 0x0000001319197c20 */ /* 0x000fe20008400000 */
[----:B------:R-:W-:Y:S01]  /*8cb0*/  IADD3 R102, P6, R98, UR11, RZ ;  /* 0x0000000b62667c10 */ /* 0x000fe2000ffde0ff */
[----:B------:R1:W-:Y:S01]  /*8cc0*/  @P5 STG.E desc[UR14][R98.64+0x20], R111 ;  /* 0x0000206f62005986 */ /* 0x0003e2000c10190e */
[----:B------:R-:W-:Y:S01]  /*8cd0*/  ISETP.GT.AND P5, PT, R10, 0x30, P0 ;  /* 0x000000300a00780c */ /* 0x000fe200007a4270 */
[----:B0-----:R-:W-:Y:S01]  /*8ce0*/  FMUL R109, R114, UR19 ;  /* 0x00000013726d7c20 */ /* 0x001fe20008400000 */
[----:B------:R-:W-:Y:S01]  /*8cf0*/  IADD3.X R103, R99, UR8, RZ, P6, !PT ;  /* 0x0000000863677c10 */ /* 0x000fe2000b7fe4ff */
[----:B------:R0:W-:Y:S01]  /*8d00*/  @P4 STG.E desc[UR14][R100.64], R107 ;  /* 0x0000006b64004986 */ /* 0x0001e2000c10190e */
[C---:B------:R-:W-:Y:S01]  /*8d10*/  ISETP.GT.AND P4, PT, R10.reuse, 0x31, P0 ;  /* 0x000000310a00780c */ /* 0x040fe20000784270 */
[----:B------:R-:W-:Y:S01]  /*8d20*/  FMUL R27, R27, UR19 ;  /* 0x000000131b1b7c20 */ /* 0x000fe20008400000 */
[----:B------:R-:W-:Y:S01]  /*8d30*/  ISETP.GT.AND P6, PT, R10, 0x38, P2 ;  /* 0x000000380a00780c */ /* 0x000fe200017c4270 */
[----:B------:R-:W-:Y:S01]  /*8d40*/  FMUL R29, R29, UR19 ;  /* 0x000000131d1d7c20 */ /* 0x000fe20008400000 */
[----:B------:R-:W-:Y:S01]  /*8d50*/  FMUL R31, R31, UR19 ;  /* 0x000000131f1f7c20 */ /* 0x000fe20008400000 */
        /* <DEDUP_REMOVED lines=8> */
[----:B------:R1:W-:Y:S01]  /*8de0*/  @P4 STG.E desc[UR14][R102.64+0x20], R115 ;  /* 0x0000207366004986 */ /* 0x0003e2000c10190e */
[----:B------:R-:W-:Y:S01]  /*8df0*/  IADD3 R106, P5, R102, UR11, RZ ;  /* 0x0000000b666a7c10 */ /* 0x000fe2000ffbe0ff */
[----:B------:R-:W-:Y:S01]  /*8e00*/  FMUL R37, R37, UR19 ;  /* 0x0000001325257c20 */ /* 0x000fe20008400000 */
[----:B------:R-:W-:Y:S01]  /*8e10*/  ISETP.GT.AND P4, PT, R10, 0x38, P0 ;  /* 0x000000380a00780c */ /* 0x000fe20000784270 */
[----:B------:R3:W-:Y:S01]  /*8e20*/  @P6 STG.E desc[UR14][R104.64], R111 ;  /* 0x0000006f68006986 */ /* 0x0007e2000c10190e */
[----:B0-----:R-:W-:Y:S01]  /*8e30*/  IADD3.X R107, R103, UR8, RZ, P5, !PT ;  /* 0x00000008676b7c10 */ /* 0x001fe2000affe4ff */
[----:B--2---:R-:W-:Y:S01]  /*8e40*/  FMUL R113, R118, UR19 ;  /* 0x0000001376717c20 */ /* 0x004fe20008400000 */
        /* <DEDUP_REMOVED lines=18> */
[----:B---3--:R-:W-:Y:S01]  /*8f70*/  IADD3.X R111, R107, UR8, RZ, P6, !PT ;  /* 0x000000086b6f7c10 */ /* 0x008fe2000b7fe4ff */
[----:B0-----:R-:W-:Y:S01]  /*8f80*/  FMUL R117, R122, UR19 ;  /* 0x000000137a757c20 */ /* 0x001fe20008400000 */
        /* <DEDUP_REMOVED lines=18> */
[----:B--2---:R-:W-:Y:S01]  /*90b0*/  IADD3.X R115, R111, UR8, RZ, P5, !PT ;  /* 0x000000086f737c10 */ /* 0x004fe2000affe4ff */
        /* <DEDUP_REMOVED lines=43> */
[----:B------:R-:W-:-:S03]  /*9370*/  ISETP.GT.AND P5, PT, R10, 0x60, P2 ;  /* 0x000000600a00780c */ /* 0x000fc600017a4270 */
[----:B------:R0:W-:Y:S01]  /*9380*/  @P1 STG.E desc[UR14][R122.64], R133 ;  /* 0x000000857a001986 */ /* 0x0001e2000c10190e */
[----:B------:R-:W-:Y:S01]  /*9390*/  IADD3 R124, P1, R120, UR11, RZ ;  /* 0x0000000b787c7c10 */ /* 0x000fe2000ff3e0ff */
[----:B-1----:R-:W-:Y:S02]  /*93a0*/  FMUL R131, R136, UR19 ;  /* 0x0000001388837c20 */ /* 0x002fe40008400000 */
[----:B------:R-:W-:Y:S01]  /*93b0*/  @P4 STG.E desc[UR14][R120.64+0x20], R129 ;  /* 0x0000208178004986 */ /* 0x000fe2000c10190e */
[----:B------:R-:W-:Y:S02]  /*93c0*/  IADD3.X R125, R121, UR8, RZ, P1, !PT ;  /* 0x00000008797d7c10 */ /* 0x000fe40008ffe4ff */
[----:B------:R-:W-:Y:S01]  /*93d0*/  ISETP.GT.AND P1, PT, R10, 0x61, P2 ;  /* 0x000000610a00780c */ /* 0x000fe20001724270 */
[----:B------:R1:W-:Y:S01]  /*93e0*/  @P6 STG.E desc[UR14][R122.64+0x20], R135 ;  /* 0x000020877a006986 */ /* 0x0003e2000c10190e */
[----:B------:R-:W-:Y:S02]  /*93f0*/  IADD3 R126, P6, R122, UR11, RZ ;  /* 0x0000000b7a7e7c10 */ /* 0x000fe4000ffde0ff */
[----:B------:R-:W-:Y:S01]  /*9400*/  ISETP.GT.AND P4, PT, R10, 0x60, P0 ;  /* 0x000000600a00780c */ /* 0x000fe20000784270 */
[----:B------:R2:W-:Y:S01]  /*9410*/  @P5 STG.E desc[UR14][R124.64], R131 ;  /* 0x000000837c005986 */ /* 0x0005e2000c10190e */
[----:B---3--:R-:W-:Y:S01]  /*9420*/  IADD3.X R127, R123, UR8, RZ, P6, !PT ;  /* 0x000000087b7f7c10 */ /* 0x008fe2000b7fe4ff */
[----:B0-----:R-:W-:Y:S01]  /*9430*/  FMUL R133, R138, UR19 ;  /* 0x000000138a857c20 */ /* 0x001fe20008400000 */
[----:B------:R-:W-:-:S02]  /*9440*/  ISETP.GT.AND P5, PT, R10, 0x61, P0 ;  /* 0x000000610a00780c */ /* 0x000fc400007a4270 */
        /* <DEDUP_REMOVED lines=10> */
[----:B------:R-:W-:Y:S01]  /*94f0*/  @P6 STG.E desc[UR14][R128.64], R135 ;  /* 0x0000008780006986 */ /* 0x000fe2000c10190e */
[----:B--2---:R-:W-:Y:S01]  /*9500*/  IADD3.X R131, R127, UR8, RZ, P5, !PT ;  /* 0x000000087f837c10 */ /* 0x004fe2000affe4ff */
        /* <DEDUP_REMOVED lines=8> */
[C---:B------:R-:W-:Y:S01]  /*9590*/  ISETP.GT.AND P4, PT, R10.reuse, 0x71, P2 ;  /* 0x000000710a00780c */ /* 0x040fe20001784270 */
[----:B------:R1:W-:Y:S01]  /*95a0*/  @P6 STG.E desc[UR14][R130.64+0x20], R143 ;  /* 0x0000208f82006986 */ /* 0x0003e2000c10190e */
[C---:B------:R-:W-:Y:S02]  /*95b0*/  ISETP.GT.AND P1, PT, R10.reuse, 0x70, P0 ;  /* 0x000000700a00780c */ /* 0x040fe40000724270 */
[----:B------:R-:W-:Y:S01]  /*95c0*/  ISETP.GT.AND P6, PT, R10, 0x71, P0 ;  /* 0x000000710a00780c */ /* 0x000fe200007c4270 */
[----:B------:R2:W-:Y:S01]  /*95d0*/  @P5 STG.E desc[UR14][R132.64], R139 ;  /* 0x0000008b84005986 */ /* 0x0005e2000c10190e */
[----:B------:R-:W-:Y:S01]  /*95e0*/  IADD3 R134, P5, R130, UR11, RZ ;  /* 0x0000000b82867c10 */ /* 0x000fe2000ffbe0ff */
[----:B0-----:R-:W-:-:S03]  /*95f0*/  FMUL R141, R146, UR19 ;  /* 0x00000013928d7c20 */ /* 0x001fc60008400000 */
[----:B------:R-:W-:Y:S02]  /*9600*/  IADD3.X R135, R131, UR8, RZ, P5, !PT ;  /* 0x0000000883877c10 */ /* 0x000fe4000affe4ff */
[----:B------:R-:W-:Y:S01]  /*9610*/  ISETP.GT.AND P5, PT, R10, 0x78, P2 ;  /* 0x000000780a00780c */ /* 0x000fe200017a4270 */
[----:B-1----:R-:W-:Y:S01]  /*9620*/  FMUL R143, R148, UR19 ;  /* 0x00000013948f7c20 */ /* 0x002fe20008400000 */
[C---:B------:R-:W-:Y:S01]  /*9630*/  ISETP.GT.AND P2, PT, R10.reuse, 0x79, P2 ;  /* 0x000000790a00780c */ /* 0x040fe20001744270 */
[----:B------:R-:W-:Y:S01]  /*9640*/  @P4 STG.E desc[UR14][R134.64], R145 ;  /* 0x0000009186004986 */ /* 0x000fe2000c10190e */
[C---:B------:R-:W-:Y:S02]  /*9650*/  ISETP.GT.AND P4, PT, R10.reuse, 0x78, P0 ;  /* 0x000000780a00780c */ /* 0x040fe40000784270 */
[----:B------:R-:W-:Y:S01]  /*9660*/  ISETP.GT.AND P0, PT, R10, 0x79, P0 ;  /* 0x000000790a00780c */ /* 0x000fe20000704270 */
[----:B------:R0:W-:Y:S01]  /*9670*/  @P1 STG.E desc[UR14][R132.64+0x20], R141 ;  /* 0x0000208d84001986 */ /* 0x0001e2000c10190e */
[----:B------:R-:W-:-:S03]  /*9680*/  IADD3 R138, P1, R132, UR11, RZ ;  /* 0x0000000b848a7c10 */ /* 0x000fc6000ff3e0ff */
[----:B------:R-:W-:Y:S01]  /*9690*/  @P6 STG.E desc[UR14][R134.64+0x20], R147 ;  /* 0x0000209386006986 */ /* 0x000fe2000c10190e */
[----:B--2---:R-:W-:Y:S02]  /*96a0*/  IADD3.X R139, R133, UR8, RZ, P1, !PT ;  /* 0x00000008858b7c10 */ /* 0x004fe40008ffe4ff */
[----:B------:R-:W-:Y:S02]  /*96b0*/  IADD3 R136, P6, R134, UR11, RZ ;  /* 0x0000000b86887c10 */ /* 0x000fe4000ffde0ff */
[----:B------:R-:W-:Y:S01]  /*96c0*/  ISETP.GT.AND P1, PT, R9, 0x80, PT ;  /* 0x000000800900780c */ /* 0x000fe20003f24270 */
[----:B------:R1:W-:Y:S01]  /*96d0*/  @P5 STG.E desc[UR14][R138.64], R143 ;  /* 0x0000008f8a005986 */ /* 0x0003e2000c10190e */
[----:B------:R-:W-:Y:S01]  /*96e0*/  IADD3.X R137, R135, UR8, RZ, P6, !PT ;  /* 0x0000000887897c10 */ /* 0x000fe2000b7fe4ff */
[----:B0-----:R-:W-:Y:S01]  /*96f0*/  FMUL R141, R150, UR19 ;  /* 0x00000013968d7c20 */ /* 0x001fe20008400000 */
[C---:B------:R-:W-:Y:S02]  /*9700*/  ISETP.GT.AND P5, PT, R10.reuse, RZ, P1 ;  /* 0x000000ff0a00720c */ /* 0x040fe40000fa4270 */
[----:B------:R-:W-:Y:S01]  /*9710*/  ISETP.GT.AND P6, PT, R10, 0x1, P1 ;  /* 0x000000010a00780c */ /* 0x000fe20000fc4270 */
[----:B------:R-:W-:Y:S01]  /*9720*/  @P2 STG.E desc[UR14][R136.64], R149 ;  /* 0x0000009588002986 */ /* 0x000fe2000c10190e */
[----:B------:R-:W-:Y:S01]  /*9730*/  ISETP.GT.AND P2, PT, R9, 0x88, PT ;  /* 0x000000880900780c */ /* 0x000fe20003f44270 */
[----:B------:R-:W-:-:S02]  /*9740*/  FMUL R9, R24, UR19 ;  /* 0x0000001318097c20 */ /* 0x000fc40008400000 */
[----:B------:R0:W-:Y:S01]  /*9750*/  @P4 STG.E desc[UR14][R138.64+0x20], R141 ;  /* 0x0000208d8a004986 */ /* 0x0001e2000c10190e */
[----:B------:R-:W-:Y:S01]  /*9760*/  ISETP.GT.AND P4, PT, R10, RZ, P2 ;  /* 0x000000ff0a00720c */ /* 0x000fe20001784270 */
[----:B-1----:R-:W-:Y:S02]  /*9770*/  FMUL R143, R26, UR19 ;  /* 0x000000131a8f7c20 */ /* 0x002fe40008400000 */
[----:B------:R-:W-:Y:S01]  /*9780*/  @P0 STG.E desc[UR14][R136.64+0x20], R151 ;  /* 0x0000209788000986 */ /* 0x000fe2000c10190e */
[----:B------:R-:W-:-:S03]  /*9790*/  ISETP.GT.AND P0, PT, R10, 0x1, P2 ;  /* 0x000000010a00780c */ /* 0x000fc60001704270 */
[----:B------:R1:W-:Y:S01]  /*97a0*/  @P5 STG.E desc[UR14][R12.64+0x200], R9 ;  /* 0x000200090c005986 */ /* 0x0003e2000c10190e */
[----:B------:R-:W-:-:S03]  /*97b0*/  ISETP.GT.AND P5, PT, R10, 0x9, P1 ;  /* 0x000000090a00780c */ /* 0x000fc60000fa4270 */
[----:B------:R-:W-:Y:S01]  /*97c0*/  @P6 STG.E desc[UR14][R14.64+0x200], R25 ;  /* 0x000200190e006986 */ /* 0x000fe2000c10190e */
[----:B------:R-:W-:Y:S01]  /*97d0*/  ISETP.GT.AND P6, PT, R10, 0x8, P1 ;  /* 0x000000080a00780c */ /* 0x000fe20000fc4270 */
[----:B0-----:R-:W-:Y:S02]  /*97e0*/  FMUL R141, R28, UR19 ;  /* 0x000000131c8d7c20 */ /* 0x001fe40008400000 */
[----:B------:R0:W-:Y:S01]  /*97f0*/  @P4 STG.E desc[UR14][R12.64+0x220], R143 ;  /* 0x0002208f0c004986 */ /* 0x0001e2000c10190e */
[----:B------:R-:W-:-:S03]  /*9800*/  ISETP.GT.AND P4, PT, R10, 0x8, P2 ;  /* 0x000000080a00780c */ /* 0x000fc60001784270 */
[----:B------:R2:W-:Y:S01]  /*9810*/  @P0 STG.E desc[UR14][R14.64+0x220], R27 ;  /* 0x0002201b0e000986 */ /* 0x0005e2000c10190e */
[----:B------:R-:W-:Y:S01]  /*9820*/  ISETP.GT.AND P0, PT, R10, 0x9, P2 ;  /* 0x000000090a00780c */ /* 0x000fe20001704270 */
[----:B-1----:R-:W-:-:S04]  /*9830*/  FMUL R9, R30, UR19 ;  /* 0x000000131e097c20 */ /* 0x002fc80008400000 */
[----:B------:R-:W-:Y:S01]  /*9840*/  @P6 STG.E desc[UR14][R18.64+0x200], R141 ;  /* 0x0002008d12006986 */ /* 0x000fe2000c10190e */
[----:B------:R-:W-:Y:S01]  /*9850*/  ISETP.GT.AND P6, PT, R10, 0x10, P1 ;  /* 0x000000100a00780c */ /* 0x000fe20000fc4270 */
[----:B0-----:R-:W-:Y:S02]  /*9860*/  FMUL R13, R32, UR19 ;  /* 0x00000013200d7c20 */ /* 0x001fe40008400000 */
[----:B------:R-:W-:Y:S01]  /*9870*/  @P5 STG.E desc[UR14][R16.64+0x200], R29 ;  /* 0x0002001d10005986 */ /* 0x000fe2000c10190e */
[----:B------:R-:W-:Y:S01]  /*9880*/  ISETP.GT.AND P5, PT, R10, 0x11, P1 ;  /* 0x000000110a00780c */ /* 0x000fe20000fa4270 */
[----:B--2---:R-:W-:Y:S02]  /*9890*/  FMUL R15, R34, UR19 ;  /* 0x00000013220f7c20 */ /* 0x004fe40008400000 */
[----:B------:R0:W-:Y:S01]  /*98a0*/  @P4 STG.E desc[UR14][R18.64+0x220], R9 ;  /* 0x0002200912004986 */ /* 0x0001e2000c10190e */
[----:B------:R-:W-:-:S03]  /*98b0*/  ISETP.GT.AND P4, PT, R10, 0x10, P2 ;  /* 0x000000100a00780c */ /* 0x000fc60001784270 */
        /* <DEDUP_REMOVED lines=9> */
[----:B------:R-:W-:Y:S01]  /*9950*/  @P0 STG.E desc[UR14][R22.64+0x220], R35 ;  /* 0x0002202316000986 */ /* 0x000fe2000c10190e */
[----:B------:R-:W-:Y:S01]  /*9960*/  ISETP.GT.AND P0, PT, R10, 0x19, P2 ;  /* 0x000000190a00780c */ /* 0x000fe20001704270 */
[----:B-1----:R-:W-:Y:S02]  /*9970*/  FMUL R13, R38, UR19 ;  /* 0x00000013260d7c20 */ /* 0x002fe40008400000 */
        /* <DEDUP_REMOVED lines=94> */
[----:B0-----:R-:W-:-:S04]  /*9f60*/  FMUL R15, R76, UR19 ;  /* 0x000000134c0f7c20 */ /* 0x001fc80008400000 */
[----:B------:R0:W-:Y:S01]  /*9f70*/  @P0 STG.E desc[UR14][R124.64+0x220], R13 ;  /* 0x0002200d7c000986 */ /* 0x0001e2000c10190e */
[----:B------:R-:W-:Y:S01]  /*9f80*/  ISETP.GT.AND P0, PT, R10, 0x68, P2 ;  /* 0x000000680a00780c */ /* 0x000fe20001704270 */
        /* <DEDUP_REMOVED lines=9> */
[----:B------:R-:W-:Y:S01]  /*a020*/  ISETP.GT.AND P0, PT, R10, 0x70, P2 ;  /* 0x000000700a00780c */ /* 0x000fe20001704270 */
[----:B-1----:R-:W-:-:S04]  /*a030*/  FMUL R15, R84, UR19 ;  /* 0x00000013540f7c20 */ /* 0x002fc80008400000 */
[----:B------:R-:W-:Y:S01]  /*a040*/  @P6 STG.E desc[UR14][R130.64+0x220], R79 ;  /* 0x0002204f82006986 */ /* 0x000fe2000c10190e */
[----:B------:R-:W-:-:S03]  /*a050*/  ISETP.GT.AND P6, PT, R10, 0x78, P2 ;  /* 0x000000780a00780c */ /* 0x000fc600017c4270 */
[----:B------:R1:W-:Y:S01]  /*a060*/  @P4 STG.E desc[UR14][R132.64+0x200], R13 ;  /* 0x0002000d84004986 */ /* 0x0003e2000c10190e */
[----:B------:R-:W-:Y:S01]  /*a070*/  ISETP.GT.AND P4, PT, R10, 0x71, P2 ;  /* 0x000000710a00780c */ /* 0x000fe20001784270 */
[----:B0-----:R-:W-:Y:S01]  /*a080*/  FMUL R9, R82, UR19 ;  /* 0x0000001352097c20 */ /* 0x001fe20008400000 */
[C---:B------:R-:W-:Y:S01]  /*a090*/  ISETP.GT.AND P2, PT, R10.reuse, 0x79, P2 ;  /* 0x000000790a00780c */ /* 0x040fe20001744270 */
[----:B------:R0:W-:Y:S01]  /*a0a0*/  @P5 STG.E desc[UR14][R134.64+0x200], R81 ;  /* 0x0002005186005986 */ /* 0x0001e2000c10190e */
[C---:B------:R-:W-:Y:S02]  /*a0b0*/  ISETP.GT.AND P5, PT, R10.reuse, 0x78, P1 ;  /* 0x000000780a00780c */ /* 0x040fe40000fa4270 */
[----:B------:R-:W-:Y:S01]  /*a0c0*/  ISETP.GT.AND P1, PT, R10, 0x79, P1 ;  /* 0x000000790a00780c */ /* 0x000fe20000f24270 */
[----:B------:R0:W-:Y:S01]  /*a0d0*/  @P0 STG.E desc[UR14][R132.64+0x220], R9 ;  /* 0x0002200984000986 */ /* 0x0001e2000c10190e */
[----:B-1----:R-:W-:-:S05]  /*a0e0*/  FMUL R13, R86, UR19 ;  /* 0x00000013560d7c20 */ /* 0x002fca0008400000 */
[----:B------:R0:W-:Y:S04]  /*a0f0*/  @P4 STG.E desc[UR14][R134.64+0x220], R83 ;  /* 0x0002205386004986 */ /* 0x0001e8000c10190e */
[----:B------:R0:W-:Y:S04]  /*a100*/  @P5 STG.E desc[UR14][R138.64+0x200], R15 ;  /* 0x0002000f8a005986 */ /* 0x0001e8000c10190e */
[----:B------:R0:W-:Y:S04]  /*a110*/  @P1 STG.E desc[UR14][R136.64+0x200], R85 ;  /* 0x0002005588001986 */ /* 0x0001e8000c10190e */
[----:B------:R0:W-:Y:S04]  /*a120*/  @P6 STG.E desc[UR14][R138.64+0x220], R13 ;  /* 0x0002200d8a006986 */ /* 0x0001e8000c10190e */
[----:B------:R0:W-:Y:S02]  /*a130*/  @P2 STG.E desc[UR14][R136.64+0x220], R87 ;  /* 0x0002205788002986 */ /* 0x0001e4000c10190e */
.L_x_277:
[----:B------:R-:W-:Y:S05]  /*a140*/  BSYNC B0 ;  /* 0x0000000000007941 */ /* 0x000fea0003800000 */
.L_x_25:
[----:B------:R-:W-:Y:S01]  /*a150*/  ULDC UR8, c[0x0][0xc] ;  /* 0x0000030000087ab9 */ /* 0x000fe20000000800 */
[----:B------:R-:W-:Y:S01]  /*a160*/  ULDC UR9, c[0x0][0x10] ;  /* 0x0000040000097ab9 */ /* 0x000fe20000000800 */
[----:B0-----:R-:W0:Y:S01]  /*a170*/  LDC R9, c[0x0][0x14] ;  /* 0x00000500ff097b82 */ /* 0x001e220000000800 */
[----:B------:R-:W-:Y:S01]  /*a180*/  UIMAD.WIDE.U32 UR8, UR8, UR9, URZ ;  /* 0x00000009080872a5 */ /* 0x000fe2000f8e003f */
[----:B------:R-:W-:Y:S02]  /*a190*/  IMAD.MOV.U32 R12, RZ, RZ, -0x1 ;  /* 0xffffffffff0c7424 */ /* 0x000fe400078e00ff */
[----:B------:R-:W-:-:S03]  /*a1a0*/  IMAD.MOV.U32 R8, RZ, RZ, -0x1 ;  /* 0xffffffffff087424 */ /* 0x000fc600078e00ff */
[----:B0-----:R-:W-:-:S04]  /*a1b0*/  IMAD.WIDE.U32 R2, R9, UR8, R2 ;  /* 0x0000000809027c25 */ /* 0x001fc8000f8e0002 */
[----:B------:R-:W-:Y:S01]  /*a1c0*/  IMAD R9, R9, UR9, RZ ;  /* 0x0000000909097c24 */ /* 0x000fe2000f8e02ff */
[----:B------:R-:W-:Y:S02]  /*a1d0*/  ULDC.64 UR8, c[0x0][0x750] ;  /* 0x0001d40000087ab9 */ /* 0x000fe40000000a00 */
[----:B------:R-:W-:Y:S01]  /*a1e0*/  ISETP.GE.U32.AND P0, PT, R2, UR8, PT ;  /* 0x0000000802007c0c */ /* 0x000fe2000bf06070 */
[--C-:B------:R-:W-:Y:S01]  /*a1f0*/  IMAD.IADD R3, R3, 0x1, R9.reuse ;  /* 0x0000000103037824 */ /* 0x100fe200078e0209 */
[----:B------:R-:W-:-:S04]  /*a200*/  PRMT R9, RZ, 0x7610, R9 ;  /* 0x00007610ff097816 */ /* 0x000fc80000000009 */
[----:B------:R-:W-:-:S13]  /*a210*/  ISETP.GE.U32.AND.EX P0, PT, R3, UR9, PT, P0 ;  /* 0x0000000903007c0c */ /* 0x000fda000bf06100 */
[----:B------:R-:W-:Y:S05]  /*a220*/  @P0 BRA `(.L_x_278) ;  /* 0x0000000400600947 */ /* 0x000fea0003800000 */
[----:B------:R-:W0:Y:S01]  /*a230*/  S2R R20, SR_CTAID.X ;  /* 0x0000000000147919 */ /* 0x000e220000002500 */
[----:B------:R-:W5:Y:S01]  /*a240*/  LDC.64 R14, c[0x0][0x728] ;  /* 0x0001ca00ff0e7b82 */ /* 0x000f620000000a00 */
[----:B------:R-:W-:Y:S01]  /*a250*/  ULDC UR8, c[0x0][0x150] ;  /* 0x0000540000087ab9 */ /* 0x000fe20000000800 */
[----:B------:R-:W-:Y:S01]  /*a260*/  IMAD.MOV.U32 R12, RZ, RZ, R2 ;  /* 0x000000ffff0c7224 */ /* 0x000fe200078e0002 */
[----:B------:R-:W0:Y:S01]  /*a270*/  S2R R22, SR_CTAID.Y ;  /* 0x0000000000167919 */ /* 0x000e220000002600 */
[----:B------:R-:W-:-:S04]  /*a280*/  IMAD.MOV.U32 R13, RZ, RZ, R3 ;  /* 0x000000ffff0d7224 */ /* 0x000fc800078e0003 */
[----:B------:R-:W1:Y:S08]  /*a290*/  LDC R23, c[0x0][0x144] ;  /* 0x00005100ff177b82 */ /* 0x000e700000000800 */
[----:B------:R-:W1:Y:S08]  /*a2a0*/  LDC R16, c[0x0][0x730] ;  /* 0x0001cc00ff107b82 */ /* 0x000e700000000800 */
[----:B------:R-:W1:Y:S01]  /*a2b0*/  LDC.64 R18, c[0x0][0x720] ;  /* 0x0001c800ff127b82 */ /* 0x000e620000000a00 */
[----:B-----5:R-:W-:-:S04]  /*a2c0*/  ISETP.NE.U32.AND P0, PT, R14, RZ, PT ;  /* 0x000000ff0e00720c */ /* 0x020fc80003f05070 */
[----:B------:R-:W-:Y:S02]  /*a2d0*/  ISETP.NE.AND.EX P0, PT, R15, RZ, PT, P0 ;  /* 0x000000ff0f00720c */ /* 0x000fe40003f05300 */
[----:B0-----:R-:W-:-:S05]  /*a2e0*/  I2FP.F32.U32 R8, R20 ;  /* 0x0000001400087245 */ /* 0x001fca0000201000 */
[----:B------:R-:W-:-:S04]  /*a2f0*/  FMUL R8, R8, UR8 ;  /* 0x0000000808087c20 */ /* 0x000fc80008400000 */
[----:B------:R0:W0:Y:S02]  /*a300*/  F2I.U32.TRUNC.NTZ R21, R8 ;  /* 0x0000000800157305 */ /* 0x000024000020f000 */
[----:B------:R-:W-:Y:S05]  /*a310*/  @!P0 BRA `(.L_x_279) ;  /* 0x0000000000288947 */ /* 0x000fea0003800000 */
[----:B------:R-:W5:Y:S02]  /*a320*/  LDC R9, c[0x0][0x734] ;  /* 0x0001cd00ff097b82 */ /* 0x000f640000000800 */
[----:B-----5:R-:W-:-:S05]  /*a330*/  IADD3 R13, P0, R2, R9, RZ ;  /* 0x00000009020d7210 */ /* 0x020fca0007f1e0ff */
[----:B------:R-:W-:-:S04]  /*a340*/  IMAD.X R17, RZ, RZ, R3, P0 ;  /* 0x000000ffff117224 */ /* 0x000fc800000e0603 */
[----:B0-----:R-:W-:-:S04]  /*a350*/  IMAD.WIDE.U32 R8, R17, R14, RZ ;  /* 0x0000000e11087225 */ /* 0x001fc800078e00ff */
[----:B------:R-:W-:-:S04]  /*a360*/  IMAD.WIDE.U32 R10, P0, R13, R15, R8 ;  /* 0x0000000f0d0a7225 */ /* 0x000fc80007800008 */
[----:B------:R-:W-:-:S04]  /*a370*/  IMAD.WIDE.U32 R8, R13, R14, RZ ;  /* 0x0000000e0d087225 */ /* 0x000fc800078e00ff */
[----:B------:R-:W-:Y:S01]  /*a380*/  IMAD.X R13, RZ, RZ, RZ, P0 ;  /* 0x000000ffff0d7224 */ /* 0x000fe200000e06ff */
[----:B------:R-:W-:Y:S01]  /*a390*/  IADD3 RZ, P0, R9, R10, RZ ;  /* 0x0000000a09ff7210 */ /* 0x000fe20007f1e0ff */
[----:B------:R-:W-:-:S04]  /*a3a0*/  IMAD.MOV.U32 R12, RZ, RZ, R11 ;  /* 0x000000ffff0c7224 */ /* 0x000fc800078e000b */
[----:B------:R-:W-:-:S08]  /*a3b0*/  IMAD.WIDE.U32.X R12, R17, R15, R12, P0 ;  /* 0x0000000f110c7225 */ /* 0x000fd000000e040c */
.L_x_279:
[----:B------:R-:W5:Y:S01]  /*a3c0*/  LDC.64 R30, c[0x0][0x740] ;  /* 0x0001d000ff1e7b82 */ /* 0x000f620000000a00 */
[-C--:B-1----:R-:W-:Y:S01]  /*a3d0*/  SHF.R.U64 R17, R12, R16.reuse, R13 ;  /* 0x000000100c117219 */ /* 0x082fe2000000120d */
[----:B0-----:R-:W-:Y:S01]  /*a3e0*/  IMAD.MOV R21, RZ, RZ, -R21 ;  /* 0x000000ffff157224 */ /* 0x001fe200078e0a15 */
[----:B------:R-:W-:Y:S01]  /*a3f0*/  SHF.R.U32.HI R8, RZ, R16, R13 ;  /* 0x00000010ff087219 */ /* 0x000fe2000001160d */
[----:B------:R-:W-:Y:S01]  /*a400*/  ULDC UR8, c[0x0][0x154] ;  /* 0x0000550000087ab9 */ /* 0x000fe20000000800 */
[----:B------:R-:W-:Y:S01]  /*a410*/  IADD3 R11, P0, RZ, -R17, RZ ;  /* 0x80000011ff0b7210 */ /* 0x000fe20007f1e0ff */
[----:B------:R-:W-:Y:S02]  /*a420*/  IMAD R26, R23, R21, R20 ;  /* 0x00000015171a7224 */ /* 0x000fe400078e0214 */
[----:B------:R-:W0:Y:S01]  /*a430*/  LDC R12, c[0x0][0x718] ;  /* 0x0001c600ff0c7b82 */ /* 0x000e220000000800 */
[----:B------:R-:W-:Y:S02]  /*a440*/  IMAD.MOV.U32 R13, RZ, RZ, 0x1 ;  /* 0x00000001ff0d7424 */ /* 0x000fe400078e00ff */
[----:B------:R-:W-:-:S04]  /*a450*/  IMAD.X R9, RZ, RZ, ~R8, P0 ;  /* 0x000000ffff097224 */ /* 0x000fc800000e0e08 */
[-C--:B------:R-:W-:Y:S01]  /*a460*/  IMAD R10, R9, R18.reuse, RZ ;  /* 0x00000012090a7224 */ /* 0x080fe200078e02ff */
[----:B------:R-:W1:Y:S01]  /*a470*/  LDC R24, c[0x0][0x708] ;  /* 0x0001c200ff187b82 */ /* 0x000e620000000800 */
[----:B------:R-:W-:-:S04]  /*a480*/  IMAD.WIDE.U32 R8, R11, R18, R2 ;  /* 0x000000120b087225 */ /* 0x000fc800078e0002 */
[----:B------:R-:W-:Y:S01]  /*a490*/  IMAD R11, R11, R19, R10 ;  /* 0x000000130b0b7224 */ /* 0x000fe200078e020a */
[----:B------:R-:W-:Y:S02]  /*a4a0*/  I2FP.F32.U32 R10, R22 ;  /* 0x00000016000a7245 */ /* 0x000fe40000201000 */
[----:B------:R-:W2:Y:S01]  /*a4b0*/  LDC R28, c[0x0][0x758] ;  /* 0x0001d600ff1c7b82 */ /* 0x000ea20000000800 */
[----:B------:R-:W-:Y:S01]  /*a4c0*/  IMAD.IADD R9, R9, 0x1, R11 ;  /* 0x0000000109097824 */ /* 0x000fe200078e020b */
[----:B-----5:R-:W-:Y:S01]  /*a4d0*/  ISETP.NE.U32.AND P0, PT, R30, RZ, PT ;  /* 0x000000ff1e00720c */ /* 0x020fe20003f05070 */
[----:B------:R-:W-:Y:S01]  /*a4e0*/  FMUL R10, R10, UR8 ;  /* 0x000000080a0a7c20 */ /* 0x000fe20008400000 */
[----:B------:R-:W-:Y:S02]  /*a4f0*/  IMAD.MOV.U32 R11, RZ, RZ, -0x1 ;  /* 0xffffffffff0b7424 */ /* 0x000fe400078e00ff */
[----:B------:R-:W-:Y:S01]  /*a500*/  ISETP.NE.AND.EX P0, PT, R31, RZ, PT, P0 ;  /* 0x000000ff1f00720c */ /* 0x000fe20003f05300 */
[----:B------:R1:W2:Y:S01]  /*a510*/  F2I.U32.TRUNC.NTZ R19, R10 ;  /* 0x0000000a00137305 */ /* 0x0002a2000020f000 */
[----:B------:R-:W3:Y:S01]  /*a520*/  LDC R21, c[0x0][0x148] ;  /* 0x00005200ff157b82 */ /* 0x000ee20000000800 */
[----:B0-----:R-:W-:-:S02]  /*a530*/  SHF.R.U64 R16, R8, R12, R9 ;  /* 0x0000000c08107219 */ /* 0x001fc40000001209 */
[----:B------:R-:W-:-:S05]  /*a540*/  SHF.R.U32.HI R9, RZ, R12, R9 ;  /* 0x0000000cff097219 */ /* 0x000fca0000011609 */
[----:B------:R-:W0:Y:S01]  /*a550*/  LDC R20, c[0x0][0x700] ;  /* 0x0001c000ff147b82 */ /* 0x000e220000000800 */
[-CC-:B-1----:R-:W-:Y:S02]  /*a560*/  SHF.R.U64 R14, R16, R24.reuse, R9.reuse ;  /* 0x00000018100e7219 */ /* 0x182fe40000001209 */
[----:B------:R-:W-:-:S05]  /*a570*/  SHF.R.U32.HI R9, RZ, R24, R9 ;  /* 0x00000018ff097219 */ /* 0x000fca0000011609 */
[----:B------:R-:W1:Y:S01]  /*a580*/  LDC R25, c[0x0][0x748] ;  /* 0x0001d200ff197b82 */ /* 0x000e620000000800 */
[-CC-:B--2---:R-:W-:Y:S02]  /*a590*/  SHF.R.U64 R18, R14, R28.reuse, R9.reuse ;  /* 0x0000001c0e127219 */ /* 0x184fe40000001209 */
[-C--:B------:R-:W-:Y:S02]  /*a5a0*/  SHF.L.U32 R11, R11, R28.reuse, RZ ;  /* 0x0000001c0b0b7219 */ /* 0x080fe400000006ff */
[-C--:B------:R-:W-:Y:S01]  /*a5b0*/  SHF.R.U32.HI R9, RZ, R28.reuse, R9 ;  /* 0x0000001cff097219 */ /* 0x080fe20000011609 */
[----:B------:R-:W-:Y:S01]  /*a5c0*/  IMAD.MOV.U32 R8, RZ, RZ, R18 ;  /* 0x000000ffff087224 */ /* 0x000fe200078e0012 */
[----:B------:R-:W-:Y:S01]  /*a5d0*/  SHF.L.U32 R28, R13, R28, RZ ;  /* 0x0000001c0d1c7219 */ /* 0x000fe200000006ff */
[----:B------:R-:W2:Y:S01]  /*a5e0*/  LDC R27, c[0x0][0x738] ;  /* 0x0001ce00ff1b7b82 */ /* 0x000ea20000000800 */
[----:B------:R-:W-:-:S07]  /*a5f0*/  LOP3.LUT R23, RZ, R11, RZ, 0x33, !PT ;  /* 0x0000000bff177212 */ /* 0x000fce00078e33ff */
[----:B------:R-:W0:Y:S01]  /*a600*/  LDC R29, c[0x0][0x710] ;  /* 0x0001c400ff1d7b82 */ /* 0x000e220000000800 */
[----:B------:R-:W-:Y:S05]  /*a610*/  @!P0 BRA `(.L_x_280) ;  /* 0x0000000000288947 */ /* 0x000fea0003800000 */
[----:B------:R-:W5:Y:S02]  /*a620*/  LDC R13, c[0x0][0x74c] ;  /* 0x0001d300ff0d7b82 */ /* 0x000f640000000800 */
[----:B-----5:R-:W-:-:S05]  /*a630*/  IADD3 R13, P0, R18, R13, RZ ;  /* 0x0000000d120d7210 */ /* 0x020fca0007f1e0ff */
        /* <DEDUP_REMOVED lines=8> */
.L_x_280:
[----:B-1----:R-:W-:Y:S01]  /*a6c0*/  SHF.R.U64 R8, R8, R25, R9 ;  /* 0x0000001908087219 */ /* 0x002fe20000001209 */
[----:B0-----:R-:W-:Y:S01]  /*a6d0*/  VIADD R13, R20, 0xffffffff ;  /* 0xffffffff140d7836 */ /* 0x001fe20000000000 */
[----:B------:R-:W-:Y:S01]  /*a6e0*/  LOP3.LUT R11, R14, R23, RZ, 0xc0, !PT ;  /* 0x000000170e0b7212 */ /* 0x000fe200078ec0ff */
[----:B------:R-:W-:Y:S02]  /*a6f0*/  IMAD.MOV R19, RZ, RZ, -R19 ;  /* 0x000000ffff137224 */ /* 0x000fe400078e0a13 */
[----:B------:R-:W-:Y:S01]  /*a700*/  IMAD.MOV R9, RZ, RZ, -R8 ;  /* 0x000000ffff097224 */ /* 0x000fe200078e0a08 */
[----:B------:R-:W-:Y:S01]  /*a710*/  LOP3.LUT R13, R16, R13, RZ, 0xc0, !PT ;  /* 0x0000000d100d7212 */ /* 0x000fe200078ec0ff */
[----:B------:R-:W-:Y:S02]  /*a720*/  IMAD R11, R28, R8, R11 ;  /* 0x000000081c0b7224 */ /* 0x000fe400078e020b */
[----:B---3--:R-:W-:Y:S02]  /*a730*/  @P3 IMAD R26, R21, R19, R22 ;  /* 0x00000013151a3224 */ /* 0x008fe400078e0216 */
[----:B--2---:R-:W-:-:S02]  /*a740*/  IMAD R8, R9, R27, R18 ;  /* 0x0000001b09087224 */ /* 0x004fc400078e0212 */
[----:B------:R-:W-:Y:S02]  /*a750*/  IMAD R11, R11, R29, R26 ;  /* 0x0000001d0b0b7224 */ /* 0x000fe400078e021a */
[----:B------:R-:W-:Y:S02]  /*a760*/  IMAD R8, R8, R20, R13 ;  /* 0x0000001408087224 */ /* 0x000fe400078e020d */
[----:B------:R-:W-:-:S03]  /*a770*/  IMAD.MOV.U32 R9, RZ, RZ, 0x1 ;  /* 0x00000001ff097424 */ /* 0x000fc600078e00ff */
[----:B------:R-:W-:Y:S02]  /*a780*/  SEL R12, R8, R11, !P3 ;  /* 0x0000000b080c7207 */ /* 0x000fe40005800000 */
[----:B------:R-:W-:Y:S01]  /*a790*/  SEL R11, R11, R8, !P3 ;  /* 0x000000080b0b7207 */ /* 0x000fe20005800000 */
[----:B------:R-:W-:-:S07]  /*a7a0*/  IMAD.MOV.U32 R8, RZ, RZ, R17 ;  /* 0x000000ffff087224 */ /* 0x000fce00078e0011 */
.L_x_278:
[----:B------:R-:W-:Y:S01]  /*a7b0*/  LOP3.LUT P0, RZ, R9, 0xff, RZ, 0xc0, !PT ;  /* 0x000000ff09ff7812 */ /* 0x000fe2000780c0ff */
[----:B------:R-:W-:-:S12]  /*a7c0*/  IMAD.MOV.U32 R9, RZ, RZ, R11 ;  /* 0x000000ffff097224 */ /* 0x000fd800078e000b */
[----:B------:R-:W-:Y:S05]  /*a7d0*/  @P0 BRA `(.L_x_281) ;  /* 0xffffff6800b00947 */ /* 0x000fea000383ffff */
[----:B------:R-:W-:Y:S05]  /*a7e0*/  EXIT ;  /* 0x000000000000794d */ /* 0x000fea0003800000 */
.L_x_7:
[----:B0-----:R-:W-:Y:S01]  /*a7f0*/  ULDC.64 UR4, c[0x0][0x750] ;  /* 0x0001d40000047ab9 */ /* 0x001fe20000000a00 */
        /* <DEDUP_REMOVED lines=25> */
.L_x_283:
[----:B------:R-:W0:Y:S01]  /*a990*/  LDC.64 R24, c[0x0][0x740] ;  /* 0x0001d000ff187b82 */ /* 0x000e220000000a00 */
[-CC-:B------:R-:W-:Y:S01]  /*a9a0*/  SHF.R.U64 R14, R8, R12.reuse, R9.reuse ;  /* 0x0000000c080e7219 */ /* 0x180fe20000001209 */
[----:B------:R-:W-:Y:S01]  /*a9b0*/  IMAD.MOV.U32 R26, RZ, RZ, 0x1 ;  /* 0x00000001ff1a7424 */ /* 0x000fe200078e00ff */
[----:B------:R-:W-:Y:S02]  /*a9c0*/  SHF.R.U32.HI R4, RZ, R12, R9 ;  /* 0x0000000cff047219 */ /* 0x000fe40000011609 */
[----:B------:R-:W-:-:S03]  /*a9d0*/  IADD3 R7, P0, RZ, -R14, RZ ;  /* 0x8000000eff077210 */ /* 0x000fc60007f1e0ff */
[----:B------:R-:W1:Y:S02]  /*a9e0*/  LDC R8, c[0x0][0x718] ;  /* 0x0001c600ff087b82 */ /* 0x000e640000000800 */
[----:B------:R-:W-:-:S04]  /*a9f0*/  IMAD.X R5, RZ, RZ, ~R4, P0 ;  /* 0x000000ffff057224 */ /* 0x000fc800000e0e04 */
[-C--:B------:R-:W-:Y:S02]  /*aa00*/  IMAD R6, R5, R20.reuse, RZ ;  /* 0x0000001405067224 */ /* 0x080fe400078e02ff */
[----:B------:R-:W2:Y:S01]  /*aa10*/  LDC R16, c[0x0][0x708] ;  /* 0x0001c200ff107b82 */ /* 0x000ea20000000800 */
[----:B------:R-:W-:-:S04]  /*aa20*/  IMAD.WIDE.U32 R4, R7, R20, R2 ;  /* 0x0000001407047225 */ /* 0x000fc800078e0002 */
[----:B------:R-:W-:Y:S02]  /*aa30*/  IMAD R7, R7, R21, R6 ;  /* 0x0000001507077224 */ /* 0x000fe400078e0206 */
[----:B------:R-:W-:Y:S01]  /*aa40*/  IMAD.MOV.U32 R6, RZ, RZ, -0x1 ;  /* 0xffffffffff067424 */ /* 0x000fe200078e00ff */
[----:B------:R-:W3:Y:S01]  /*aa50*/  LDC R23, c[0x0][0x758] ;  /* 0x0001d600ff177b82 */ /* 0x000ee20000000800 */
[----:B------:R-:W-:Y:S01]  /*aa60*/  IMAD.IADD R5, R5, 0x1, R7 ;  /* 0x0000000105057824 */ /* 0x000fe200078e0207 */
[----:B0-----:R-:W-:-:S04]  /*aa70*/  ISETP.NE.U32.AND P0, PT, R24, RZ, PT ;  /* 0x000000ff1800720c */ /* 0x001fc80003f05070 */
[----:B------:R-:W-:Y:S02]  /*aa80*/  ISETP.NE.AND.EX P0, PT, R25, RZ, PT, P0 ;  /* 0x000000ff1900720c */ /* 0x000fe40003f05300 */
[----:B------:R-:W0:Y:S01]  /*aa90*/  LDC R20, c[0x0][0x700] ;  /* 0x0001c000ff147b82 */ /* 0x000e220000000800 */
[-CC-:B-1----:R-:W-:Y:S02]  /*aaa0*/  SHF.R.U64 R12, R4, R8.reuse, R5.reuse ;  /* 0x00000008040c7219 */ /* 0x182fe40000001205 */
[----:B------:R-:W-:-:S05]  /*aab0*/  SHF.R.U32.HI R5, RZ, R8, R5 ;  /* 0x00000008ff057219 */ /* 0x000fca0000011605 */
[----:B------:R-:W1:Y:S01]  /*aac0*/  LDC R21, c[0x0][0x748] ;  /* 0x0001d200ff157b82 */ /* 0x000e620000000800 */
[-CC-:B--2---:R-:W-:Y:S02]  /*aad0*/  SHF.R.U64 R17, R12, R16.reuse, R5.reuse ;  /* 0x000000100c117219 */ /* 0x184fe40000001205 */
[----:B------:R-:W-:-:S05]  /*aae0*/  SHF.R.U32.HI R4, RZ, R16, R5 ;  /* 0x00000010ff047219 */ /* 0x000fca0000011605 */
[----:B------:R-:W2:Y:S01]  /*aaf0*/  LDC R22, c[0x0][0x738] ;  /* 0x0001ce00ff167b82 */ /* 0x000ea20000000800 */
[-CC-:B---3--:R-:W-:Y:S02]  /*ab00*/  SHF.R.U64 R16, R17, R23.reuse, R4.reuse ;  /* 0x0000001711107219 */ /* 0x188fe40000001204 */
[-C--:B------:R-:W-:Y:S02]  /*ab10*/  SHF.L.U32 R6, R6, R23.reuse, RZ ;  /* 0x0000001706067219 */ /* 0x080fe400000006ff */
[----:B------:R-:W-:Y:S01]  /*ab20*/  SHF.R.U32.HI R5, RZ, R23, R4 ;  /* 0x00000017ff057219 */ /* 0x000fe20000011604 */
[----:B------:R-:W-:Y:S01]  /*ab30*/  IMAD.MOV.U32 R4, RZ, RZ, R16 ;  /* 0x000000ffff047224 */ /* 0x000fe200078e0010 */
[----:B------:R-:W-:Y:S01]  /*ab40*/  LOP3.LUT R28, RZ, R6, RZ, 0x33, !PT ;  /* 0x00000006ff1c7212 */ /* 0x000fe200078e33ff */
[----:B------:R-:W3:Y:S01]  /*ab50*/  LDC R27, c[0x0][0x710] ;  /* 0x0001c400ff1b7b82 */ /* 0x000ee20000000800 */
[----:B------:R-:W-:Y:S05]  /*ab60*/  @!P0 BRA `(.L_x_284) ;  /* 0x0000000000288947 */ /* 0x000fea0003800000 */
        /* <DEDUP_REMOVED lines=10> */
.L_x_284:
[----:B-1----:R-:W-:Y:S01]  /*ac10*/  SHF.R.U64 R5, R4, R21, R5 ;  /* 0x0000001504057219 */ /* 0x002fe20000001205 */
[----:B0-----:R-:W-:Y:S01]  /*ac20*/  VIADD R9, R20, 0xffffffff ;  /* 0xffffffff14097836 */ /* 0x001fe20000000000 */
[----:B------:R-:W-:Y:S01]  /*ac30*/  SHF.L.U32 R6, R26, R23, RZ ;  /* 0x000000171a067219 */ /* 0x000fe200000006ff */
[----:B------:R-:W-:Y:S01]  /*ac40*/  @P3 IMAD R13, R19, R18, R10 ;  /* 0x00000012130d3224 */ /* 0x000fe200078e020a */
[----:B------:R-:W-:Y:S01]  /*ac50*/  LOP3.LUT R4, R17, R28, RZ, 0xc0, !PT ;  /* 0x0000001c11047212 */ /* 0x000fe200078ec0ff */
[----:B------:R-:W-:Y:S01]  /*ac60*/  IMAD.MOV R7, RZ, RZ, -R5 ;  /* 0x000000ffff077224 */ /* 0x000fe200078e0a05 */
[----:B------:R-:W-:-:S03]  /*ac70*/  LOP3.LUT R9, R12, R9, RZ, 0xc0, !PT ;  /* 0x000000090c097212 */ /* 0x000fc600078ec0ff */
[----:B------:R-:W-:Y:S02]  /*ac80*/  IMAD R6, R6, R5, R4 ;  /* 0x0000000506067224 */ /* 0x000fe400078e0204 */
[----:B--2---:R-:W-:Y:S02]  /*ac90*/  IMAD R4, R7, R22, R16 ;  /* 0x0000001607047224 */ /* 0x004fe400078e0210 */
[----:B---3--:R-:W-:Y:S02]  /*aca0*/  IMAD R5, R6, R27, R13 ;  /* 0x0000001b06057224 */ /* 0x008fe400078e020d */
[----:B------:R-:W-:Y:S02]  /*acb0*/  IMAD.MOV.U32 R6, RZ, RZ, 0x1 ;  /* 0x00000001ff067424 */ /* 0x000fe400078e00ff */
[----:B------:R-:W-:-:S03]  /*acc0*/  IMAD R8, R4, R20, R9 ;  /* 0x0000001404087224 */ /* 0x000fc600078e0209 */
[----:B------:R-:W-:Y:S02]  /*acd0*/  PRMT R4, R6, 0x7610, R4 ;  /* 0x0000761006047816 */ /* 0x000fe40000000004 */
[----:B------:R-:W-:Y:S02]  /*ace0*/  SEL R6, R8, R5, !P3 ;  /* 0x0000000508067207 */ /* 0x000fe40005800000 */
[----:B------:R-:W-:Y:S01]  /*acf0*/  SEL R5, R5, R8, !P3 ;  /* 0x0000000805057207 */ /* 0x000fe20005800000 */
[----:B------:R-:W-:-:S07]  /*ad00*/  IMAD.MOV.U32 R8, RZ, RZ, R14 ;  /* 0x000000ffff087224 */ /* 0x000fce00078e000e */
.L_x_282:
[----:B------:R-:W-:-:S08]  /*ad10*/  NOP ;  /* 0x0000000000007918 */ /* 0x000fd00000000000 */
[----:B------:R-:W0:-:S00]  /*ad20*/  USETMAXREG.DEALLOC.CTAPOOL 0x28 ;  /* 0x00000028000079c8 */ /* 0x000e0000080e0500 */
[----:B------:R-:W-:-:S13]  /*ad30*/  ISETP.NE.AND P0, PT, RZ, UR7, PT ;  /* 0x00000007ff007c0c */ /* 0x000fda000bf05270 */
[----:B------:R-:W-:Y:S05]  /*ad40*/  @P0 EXIT ;  /* 0x000000000000094d */ /* 0x000fea0003800000 */
[----:B0-----:R-:W-:Y:S01]  /*ad50*/  LOP3.LUT P0, RZ, R4, 0xff, RZ, 0xc0, !PT ;  /* 0x000000ff04ff7812 */ /* 0x001fe2000780c0ff */
[----:B------:R-:W-:Y:S02]  /*ad60*/  IMAD.MOV.U32 R10, RZ, RZ, 0x1 ;  /* 0x00000001ff0a7424 */ /* 0x000fe400078e00ff */
[----:B------:R-:W-:-:S10]  /*ad70*/  IMAD.MOV.U32 R11, RZ, RZ, RZ ;  /* 0x000000ffff0b7224 */ /* 0x000fd400078e00ff */
[----:B------:R-:W-:Y:S05]  /*ad80*/  @!P0 BRA `(.L_x_285) ;  /* 0x0000000c007c8947 */ /* 0x000fea0003800000 */
[----:B------:R-:W0:Y:S01]  /*ad90*/  S2UR UR29, SR_CgaCtaId ;  /* 0x00000000001d79c3 */ /* 0x000e220000008800 */
[----:B------:R-:W-:Y:S01]  /*ada0*/  ULDC UR5, c[0x0][0x28c] ;  /* 0x0000a30000057ab9 */ /* 0x000fe20000000800 */
[----:B------:R-:W-:Y:S01]  /*adb0*/  ULDC UR13, c[0x0][0x758] ;  /* 0x0001d600000d7ab9 */ /* 0x000fe20000000800 */
[----:B------:R-:W-:Y:S01]  /*adc0*/  UMOV UR8, 0xffffffff ;  /* 0xffffffff00087882 */ /* 0x000fe20000000000 */
[----:B------:R-:W-:Y:S01]  /*add0*/  UIADD3 UR9, UR5, 0x3f, URZ ;  /* 0x0000003f05097890 */ /* 0x000fe2000fffe03f */
[----:B------:R-:W-:Y:S01]  /*ade0*/  BSSY B0, `(.L_x_285) ;  /* 0x00000d9000007945 */ /* 0x000fe20003800000 */
[----:B------:R-:W-:Y:S01]  /*adf0*/  UMOV UR10, 0x1 ;  /* 0x00000001000a7882 */ /* 0x000fe20000000000 */
[----:B------:R-:W-:Y:S01]  /*ae00*/  USHF.L.U32 UR31, UR8, UR13, URZ ;  /* 0x0000000d081f7299 */ /* 0x000fe2000800063f */
[----:B------:R-:W-:Y:S01]  /*ae10*/  IMAD.MOV.U32 R12, RZ, RZ, 0x1 ;  /* 0x00000001ff0c7424 */ /* 0x000fe200078e00ff */
[----:B------:R-:W-:Y:S01]  /*ae20*/  USHF.L.U32 UR13, UR10, UR13, URZ ;  /* 0x0000000d0a0d7299 */ /* 0x000fe2000800063f */
[----:B------:R-:W-:Y:S01]  /*ae30*/  IMAD.MOV.U32 R10, RZ, RZ, 0x1 ;  /* 0x00000001ff0a7424 */ /* 0x000fe200078e00ff */
[----:B------:R-:W-:Y:S01]  /*ae40*/  USHF.R.S32.HI UR10, URZ, 0x1f, UR9 ;  /* 0x0000001f3f0a7899 */ /* 0x000fe20008011409 */
[----:B------:R-:W-:Y:S01]  /*ae50*/  IMAD.MOV.U32 R11, RZ, RZ, RZ ;  /* 0x000000ffff0b7224 */ /* 0x000fe200078e00ff */
[----:B------:R-:W-:Y:S01]  /*ae60*/  ULDC UR4, c[0x0][0xc] ;  /* 0x0000030000047ab9 */ /* 0x000fe20000000800 */
[----:B------:R-:W-:Y:S01]  /*ae70*/  ULDC UR5, c[0x0][0x10] ;  /* 0x0000040000057ab9 */ /* 0x000fe20000000800 */
[----:B------:R-:W-:-:S02]  /*ae80*/  ULEA.HI UR10, UR10, UR9, URZ, 0x6 ;  /* 0x000000090a0a7291 */ /* 0x000fc4000f8f303f */
[----:B------:R-:W-:Y:S01]  /*ae90*/  UIMAD.WIDE.U32 UR4, UR4, UR5, URZ ;  /* 0x00000005040472a5 */ /* 0x000fe2000f8e003f */
[----:B------:R-:W-:Y:S01]  /*aea0*/  ULDC UR8, c[0x0][0x14] ;  /* 0x0000050000087ab9 */ /* 0x000fe20000000800 */
[----:B------:R-:W-:Y:S02]  /*aeb0*/  USHF.R.S32.HI UR30, URZ, 0x6, UR10 ;  /* 0x000000063f1e7899 */ /* 0x000fe4000801140a */
[----:B------:R-:W-:Y:S02]  /*aec0*/  UIMAD.WIDE.U32 UR34, UR4, UR8, URZ ;  /* 0x00000008042272a5 */ /* 0x000fe4000f8e003f */
[----:B0-----:R-:W-:Y:S02]  /*aed0*/  USHF.L.U32 UR21, UR29, 0x6, URZ ;  /* 0x000000061d157899 */ /* 0x001fe4000800063f */
[----:B------:R-:W-:Y:S02]  /*aee0*/  USHF.L.U32 UR29, UR29, 0xc, URZ ;  /* 0x0000000c1d1d7899 */ /* 0x000fe4000800063f */
[----:B------:R-:W-:Y:S01]  /*aef0*/  UIMAD UR32, UR5, UR8, URZ ;  /* 0x00000008052072a4 */ /* 0x000fe2000f8e023f */
[----:B------:R-:W-:Y:S01]  /*af00*/  ULDC UR7, c[0x0][0x700] ;  /* 0x0001c00000077ab9 */ /* 0x000fe20000000800 */
[----:B------:R-:W-:-:S02]  /*af10*/  ULOP3.LUT UR33, UR6, 0x2, URZ, 0xfc, !UPT ;  /* 0x0000000206217892 */ /* 0x000fc4000f8efc3f */
[----:B------:R-:W-:Y:S02]  /*af20*/  UIADD3 UR7, UR7, -0x1, URZ ;  /* 0xffffffff07077890 */ /* 0x000fe4000fffe03f */
[----:B------:R-:W-:Y:S02]  /*af30*/  ULOP3.LUT UR21, UR21, 0x40, URZ, 0xc0, !UPT ;  /* 0x0000004015157892 */ /* 0x000fe4000f8ec03f */
[----:B------:R-:W-:Y:S02]  /*af40*/  ULOP3.LUT UR29, UR29, 0x1000, URZ, 0xc0, !UPT ;  /* 0x000010001d1d7892 */ /* 0x000fe4000f8ec03f */
[----:B------:R-:W-:Y:S02]  /*af50*/  ULOP3.LUT UR31, URZ, UR31, URZ, 0x33, !UPT ;  /* 0x0000001f3f1f7292 */ /* 0x000fe4000f8e333f */
[----:B------:R-:W-:Y:S02]  /*af60*/  UIADD3 UR32, UR35, UR32, URZ ;  /* 0x0000002023207290 */ /* 0x000fe4000fffe03f */
[----:B------:R-:W-:Y:S01]  /*af70*/  UIADD3 UR41, UR30, 0x1, URZ ;  /* 0x000000011e297890 */ /* 0x000fe2000fffe03f */
[----:B------:R-:W-:-:S11]  /*af80*/  ULDC.64 UR36, c[0x0][0x198] ;  /* 0x0000660000247ab9 */ /* 0x000fd60000000a00 */
.L_x_296:
[----:B------:R-:W-:-:S03]  /*af90*/  UMOV UR4, 0xffffffff ;  /* 0xffffffff00047882 */ /* 0x000fc60000000000 */
[----:B------:R-:W-:Y:S05]  /*afa0*/  BRA.DIV UR4, `(.L_x_286) ;  /* 0x0000001204187947 */ /* 0x000fea000b800000 */
[----:B------:R-:W-:-:S13]  /*afb0*/  ELECT P0, URZ, PT ;  /* 0x00000000003f782f */ /* 0x000fda0003800000 */
.L_x_309:
[----:B------:R-:W0:Y:S01]  /*afc0*/  LDC R4, c[0x0][0x28c] ;  /* 0x0000a300ff047b82 */ /* 0x000e220000000800 */
[----:B------:R-:W-:Y:S01]  /*afd0*/  BSSY B1, `(.L_x_287) ;  /* 0x0000047000017945 */ /* 0x000fe20003800000 */
[----:B0-----:R-:W-:-:S13]  /*afe0*/  ISETP.LT.OR P0, PT, R4, 0x1, !P0 ;  /* 0x000000010400780c */ /* 0x001fda0004701670 */
[----:B------:R-:W-:Y:S05]  /*aff0*/  @P0 BRA `(.L_x_288) ;  /* 0x0000000400100947 */ /* 0x000fea0003800000 */
[----:B------:R-:W-:Y:S01]  /*b000*/  IMAD.SHL.U32 R9, R5, 0x100, RZ ;  /* 0x0000010005097824 */ /* 0x000fe200078e00ff */
[----:B------:R-:W-:Y:S02]  /*b010*/  LEA R13, R6, UR21, 0x7 ;  /* 0x00000015060d7c11 */ /* 0x000fe4000f8e38ff */
[----:B------:R-:W-:Y:S01]  /*b020*/  CS2R R16, SRZ ;  /* 0x0000000000107805 */ /* 0x000fe2000001ff00 */
[----:B------:R-:W-:Y:S02]  /*b030*/  IMAD.U32 R18, RZ, RZ, UR41 ;  /* 0x00000029ff127e24 */ /* 0x000fe4000f8e00ff */
[----:B------:R-:W-:Y:S02]  /*b040*/  IMAD.MOV.U32 R4, RZ, RZ, R10 ;  /* 0x000000ffff047224 */ /* 0x000fe400078e000a */
[----:B------:R-:W-:Y:S02]  /*b050*/  IMAD.MOV.U32 R5, RZ, RZ, R11 ;  /* 0x000000ffff057224 */ /* 0x000fe400078e000b */
[----:B------:R-:W-:-:S07]  /*b060*/  IMAD.MOV.U32 R19, RZ, RZ, RZ ;  /* 0x000000ffff137224 */ /* 0x000fce00078e00ff */
.L_x_291:
[----:B------:R-:W0:Y:S01]  /*b070*/  S2R R7, SR_CgaCtaId ;  /* 0x0000000000077919 */ /* 0x000e220000008800 */
[----:B------:R-:W-:Y:S02]  /*b080*/  MOV R6, 0x400 ;  /* 0x0000040000067802 */ /* 0x000fe40000000f00 */
[----:B------:R-:W-:Y:S02]  /*b090*/  LOP3.LUT P1, RZ, R0, 0x7f, RZ, 0xc0, !PT ;  /* 0x0000007f00ff7812 */ /* 0x000fe4000782c0ff */
[----:B0-----:R-:W-:Y:S02]  /*b0a0*/  LEA R14, R7, R6, 0x18 ;  /* 0x00000006070e7211 */ /* 0x001fe400078ec0ff */
[----:B------:R-:W-:-:S09]  /*b0b0*/  SHF.L.U32 R6, R4, 0x1f, RZ ;  /* 0x0000001f04067819 */ /* 0x000fd200000006ff */
[----:B------:R-:W0:Y:S01]  /*b0c0*/  @!P1 LDC R7, c[0x0][0x640] ;  /* 0x00019000ff079b82 */ /* 0x000e220000000800 */
[----:B------:R-:W-:-:S04]  /*b0d0*/  IMAD R15, R5, 0x8, R14 ;  /* 0x00000008050f7824 */ /* 0x000fc800078e020e */
[----:B------:R-:W1:Y:S02]  /*b0e0*/  SYNCS.PHASECHK.TRANS64.TRYWAIT P0, [R15+URZ+0x30], R6 ;  /* 0x000030060f0075a7 */ /* 0x000e64000800017f */
[----:B-1----:R-:W-:Y:S05]  /*b0f0*/  @!P0 BRA `(.L_x_289) ;  /* 0x0000000c00e48947 */ /* 0x002fea0003800000 */
.L_x_310:
[----:B------:R-:W-:Y:S01]  /*b100*/  UPRMT UR4, UR33, 0x9910, URZ ;  /* 0x0000991021047896 */ /* 0x000fe2000800003f */
[----:B0-----:R0:W-:Y:S03]  /*b110*/  @!P1 SYNCS.ARRIVE.TRANS64 RZ, [R15+URZ], R7 ;  /* 0x000000070fff99a7 */ /* 0x0011e6000800003f */
[----:B------:R-:W-:-:S06]  /*b120*/  UISETP.NE.AND UP0, UPT, UR4, 0x2, UPT ;  /* 0x000000020400788c */ /* 0x000fcc000bf05270 */
[----:B------:R-:W-:-:S13]  /*b130*/  PLOP3.LUT P0, PT, PT, PT, UP0, 0x80, 0x0 ;  /* 0x000000000000781c */ /* 0x000fda0003f0f008 */
[----:B0-----:R-:W-:Y:S05]  /*b140*/  @P0 BRA `(.L_x_290) ;  /* 0x0000000000040947 */ /* 0x001fea0003800000 */
[----:B------:R-:W-:Y:S01]  /*b150*/  BPT.TRAP 0x1 ;  /* 0x000000040000795c */ /* 0x000fe20000300000 */
.L_x_290:
[C---:B------:R-:W-:Y:S01]  /*b160*/  R2UR UR8, R5.reuse ;  /* 0x00000000050872ca */ /* 0x040fe200000e0000 */
[C-C-:B-1----:R-:W-:Y:S01]  /*b170*/  IMAD R6, R5.reuse, 0x4000, R14.reuse ;  /* 0x0000400005067824 */ /* 0x142fe200078e020e */
[----:B------:R-:W-:Y:S01]  /*b180*/  R2UR UR9, R14 ;  /* 0x000000000e0972ca */ /* 0x000fe200000e0000 */
[----:B------:R-:W-:Y:S01]  /*b190*/  IMAD R14, R5, 0x800, R14 ;  /* 0x00000800050e7824 */ /* 0x000fe200078e020e */
[----:B------:R-:W-:Y:S01]  /*b1a0*/  R2UR UR25, R15 ;  /* 0x000000000f1972ca */ /* 0x000fe200000e0000 */
[----:B------:R-:W-:Y:S01]  /*b1b0*/  VIADD R18, R18, 0xffffffff ;  /* 0xffffffff12127836 */ /* 0x000fe20000000000 */
[----:B------:R-:W-:Y:S01]  /*b1c0*/  R2UR UR24, R6 ;  /* 0x00000000061872ca */ /* 0x000fe200000e0000 */
[----:B------:R-:W-:Y:S01]  /*b1d0*/  UIADD3 UR14, UP0, UR36, 0xf0, URZ ;  /* 0x000000f0240e7890 */ /* 0x000fe2000ff1e03f */
[----:B------:R-:W-:Y:S01]  /*b1e0*/  R2UR UR16, R14 ;  /* 0x000000000e1072ca */ /* 0x000fe200000e0000 */
[----:B------:R-:W-:Y:S01]  /*b1f0*/  UIADD3 UR22, UP1, UR36, 0x1f0, URZ ;  /* 0x000001f024167890 */ /* 0x000fe2000ff3e03f */
[----:B------:R-:W-:Y:S01]  /*b200*/  R2UR UR28, R8 ;  /* 0x00000000081c72ca */ /* 0x000fe200000e0000 */
[----:B------:R-:W-:Y:S01]  /*b210*/  UIADD3 UR38, UP2, UR36, 0x2f0, URZ ;  /* 0x000002f024267890 */ /* 0x000fe2000ff5e03f */
[----:B------:R-:W-:Y:S01]  /*b220*/  R2UR UR27, R9 ;  /* 0x00000000091b72ca */ /* 0x000fe200000e0000 */
[----:B------:R-:W-:Y:S01]  /*b230*/  ULEA UR8, UR8, UR29, 0xd ;  /* 0x0000001d08087291 */ /* 0x000fe2000f8e683f */
[----:B------:R-:W-:Y:S01]  /*b240*/  R2UR UR26, R17 ;  /* 0x00000000111a72ca */ /* 0x000fe200000e0000 */
[----:B------:R-:W-:Y:S01]  /*b250*/  UIADD3.X UR15, URZ, UR37, URZ, UP0, !UPT ;  /* 0x000000253f0f7290 */ /* 0x000fe200087fe43f */
[----:B------:R-:W-:Y:S01]  /*b260*/  R2UR UR19, R19 ;  /* 0x00000000131372ca */ /* 0x000fe200000e0000 */
[----:B------:R-:W-:Y:S01]  /*b270*/  ULEA UR8, UR8, UR9, 0x1 ;  /* 0x0000000908087291 */ /* 0x000fe2000f8e083f */
[----:B------:R-:W-:Y:S01]  /*b280*/  R2UR UR10, R16 ;  /* 0x00000000100a72ca */ /* 0x000fe200000e0000 */
[----:B------:R-:W-:Y:S01]  /*b290*/  UIADD3 UR24, UR24, 0x180, URZ ;  /* 0x0000018018187890 */ /* 0x000fe2000fffe03f */
[----:B------:R-:W-:Y:S01]  /*b2a0*/  R2UR UR11, R13 ;  /* 0x000000000d0b72ca */ /* 0x000fe200000e0000 */
[----:B------:R-:W-:Y:S01]  /*b2b0*/  UIADD3.X UR23, URZ, UR37, URZ, UP1, !UPT ;  /* 0x000000253f177290 */ /* 0x000fe20008ffe43f */
[----:B------:R-:W-:Y:S01]  /*b2c0*/  ISETP.GT.AND P1, PT, R18, 0x1, PT ;  /* 0x000000011200780c */ /* 0x000fe20003f24270 */
[----:B------:R-:W-:Y:S01]  /*b2d0*/  UIADD3 UR16, UR16, 0x30180, URZ ;  /* 0x0003018010107890 */ /* 0x000fe2000fffe03f */
[----:B------:R-:W-:Y:S01]  /*b2e0*/  VIADD R5, R5, 0x1 ;  /* 0x0000000105057836 */ /* 0x000fe20000000000 */
[----:B------:R-:W-:Y:S01]  /*b2f0*/  UIADD3.X UR39, URZ, UR37, URZ, UP2, !UPT ;  /* 0x000000253f277290 */ /* 0x000fe200097fe43f */
[----:B------:R-:W-:Y:S01]  /*b300*/  VIADD R19, R19, 0x1 ;  /* 0x0000000113137836 */ /* 0x000fe20000000000 */
[----:B------:R-:W-:Y:S01]  /*b310*/  UIADD3 UR8, UR8, 0x18180, URZ ;  /* 0x0001818008087890 */ /* 0x000fe2000fffe03f */
[----:B------:R-:W-:Y:S01]  /*b320*/  VIADD R17, R17, 0x20 ;  /* 0x0000002011117836 */ /* 0x000fe20000000000 */
[C---:B------:R-:W-:Y:S01]  /*b330*/  ISETP.NE.AND P0, PT, R5.reuse, 0x6, PT ;  /* 0x000000060500780c */ /* 0x040fe20003f05270 */
[----:B------:R-:W-:Y:S01]  /*b340*/  UMOV UR4, 0x0 ;  /* 0x0000000000047882 */ /* 0x000fe20000000000 */
[----:B------:R-:W-:Y:S01]  /*b350*/  UMOV UR5, 0x10000000 ;  /* 0x1000000000057882 */ /* 0x000fe20000000000 */
[----:B------:R-:W-:Y:S01]  /*b360*/  UMOV UR17, UR25 ;  /* 0x0000001900117c82 */ /* 0x000fe20008000000 */
[----:B------:R-:W-:Y:S01]  /*b370*/  UMOV UR20, UR28 ;  /* 0x0000001c00147c82 */ /* 0x000fe20008000000 */
[----:B------:R-:W-:Y:S01]  /*b380*/  UMOV UR18, UR27 ;  /* 0x0000001b00127c82 */ /* 0x000fe20008000000 */
[----:B------:R0:W-:Y:S01]  /*b390*/  UTMALDG.3D [UR24], [UR14], desc[UR4] ;  /* 0x000004180e0075b4 */ /* 0x0001e20008011000 */
[----:B------:R-:W-:Y:S01]  /*b3a0*/  UMOV UR40, 0x30000 ;  /* 0x0003000000287882 */ /* 0x000fe20000000000 */
[----:B------:R-:W-:Y:S01]  /*b3b0*/  UMOV UR9, UR25 ;  /* 0x0000001900097c82 */ /* 0x000fe20008000000 */
[----:B------:R-:W-:Y:S01]  /*b3c0*/  UMOV UR12, UR28 ;  /* 0x0000001c000c7c82 */ /* 0x000fe20008000000 */
[----:B------:R-:W-:Y:S01]  /*b3d0*/  SEL R7, RZ, 0x1, P0 ;  /* 0x00000001ff077807 */ /* 0x000fe20000000000 */
[----:B------:R-:W-:Y:S01]  /*b3e0*/  VIADD R16, R16, 0x40 ;  /* 0x0000004010107836 */ /* 0x000fe20000000000 */
[----:B------:R-:W-:Y:S01]  /*b3f0*/  SEL R5, R5, RZ, P0 ;  /* 0x000000ff05057207 */ /* 0x000fe20000000000 */
[----:B------:R0:W-:Y:S01]  /*b400*/  UTMALDG.3D [UR16], [UR22], desc[UR4] ;  /* 0x00000410160075b4 */ /* 0x0001e20008011000 */
[----:B------:R-:W-:Y:S01]  /*b410*/  LOP3.LUT R4, R4, R7, RZ, 0x3c, !PT ;  /* 0x0000000704047212 */ /* 0x000fe200078e3cff */
[----:B------:R0:W-:Y:S02]  /*b420*/  UTMALDG.3D.MULTICAST [UR8], [UR38], UR40, desc[UR4] ;  /* 0x00000408260073b4 */ /* 0x0001e40008011828 */
[----:B0-----:R-:W-:Y:S05]  /*b430*/  @P1 BRA `(.L_x_291) ;  /* 0xfffffffc000c1947 */ /* 0x001fea000383ffff */
.L_x_288:
[----:B------:R-:W-:Y:S05]  /*b440*/  BSYNC B1 ;  /* 0x0000000000017941 */ /* 0x000fea0003800000 */
.L_x_287:
[----:B------:R-:W-:Y:S01]  /*b450*/  LOP3.LUT P1, RZ, R12, 0xff, RZ, 0xc0, !PT ;  /* 0x000000ff0cff7812 */ /* 0x000fe2000782c0ff */
[----:B------:R-:W-:Y:S01]  /*b460*/  VIADD R6, R11, UR30 ;  /* 0x0000001e0b067c36 */ /* 0x000fe20008000000 */
[----:B------:R-:W-:Y:S01]  /*b470*/  ULDC.64 UR4, c[0x0][0x750] ;  /* 0x0001d40000047ab9 */ /* 0x000fe20000000a00 */
[----:B------:R-:W-:Y:S01]  /*b480*/  IMAD.U32 R8, RZ, RZ, UR30 ;  /* 0x0000001eff087e24 */ /* 0x000fe2000f8e00ff */
[----:B------:R-:W-:Y:S01]  /*b490*/  UISETP.GE.U32.AND UP0, UPT, UR30, 0x6, UPT ;  /* 0x000000061e00788c */ /* 0x000fe2000bf06070 */
[----:B------:R-:W-:Y:S01]  /*b4a0*/  BSSY B1, `(.L_x_292) ;  /* 0x000006a000017945 */ /* 0x000fe20003800000 */
[----:B------:R-:W-:Y:S02]  /*b4b0*/  ISETP.GT.U32.AND P0, PT, R6, 0x5, PT ;  /* 0x000000050600780c */ /* 0x000fe40003f04070 */
[----:B------:R-:W-:Y:S02]  /*b4c0*/  PRMT R12, RZ, 0x7610, R12 ;  /* 0x00007610ff0c7816 */ /* 0x000fe4000000000c */
[----:B------:R-:W-:Y:S01]  /*b4d0*/  ISETP.LT.U32.AND P0, PT, R8, 0x6, P0 ;  /* 0x000000060800780c */ /* 0x000fe20000701070 */
[----:B------:R-:W-:Y:S01]  /*b4e0*/  IMAD.MOV.U32 R8, RZ, RZ, -0x1 ;  /* 0xffffffffff087424 */ /* 0x000fe200078e00ff */
[----:B------:R-:W-:Y:S01]  /*b4f0*/  PLOP3.LUT P2, PT, PT, PT, UP0, 0x80, 0x0 ;  /* 0x000000000000781c */ /* 0x000fe20003f4f008 */
[----:B------:R-:W0:Y:S01]  /*b500*/  @P1 S2R R5, SR_CgaCtaId ;  /* 0x0000000000051919 */ /* 0x000e220000008800 */
[----:B------:R-:W-:-:S04]  /*b510*/  @P1 MOV R4, 0x400 ;  /* 0x0000040000041802 */ /* 0x000fc80000000f00 */
[----:B0-----:R-:W-:Y:S01]  /*b520*/  @P1 LEA R7, R5, R4, 0x18 ;  /* 0x0000000405071211 */ /* 0x001fe200078ec0ff */
[----:B------:R-:W-:-:S03]  /*b530*/  IMAD.WIDE.U32 R4, R6, -0x55555555, RZ ;  /* 0xaaaaaaab06047825 */ /* 0x000fc600078e00ff */
[----:B------:R0:W-:Y:S01]  /*b540*/  @P1 SYNCS.ARRIVE.TRANS64.A1T0 RZ, [R7+URZ+0x78], RZ ;  /* 0x000078ff07ff19a7 */ /* 0x0001e2000810003f */
[----:B------:R-:W-:Y:S02]  /*b550*/  IADD3 R2, P1, R2, UR34, RZ ;  /* 0x0000002202027c10 */ /* 0x000fe4000ff3e0ff */
[----:B------:R-:W-:Y:S02]  /*b560*/  PRMT R4, RZ, 0x7610, R4 ;  /* 0x00007610ff047816 */ /* 0x000fe40000000004 */
[----:B------:R-:W-:Y:S02]  /*b570*/  IADD3.X R3, R3, UR32, RZ, P1, !PT ;  /* 0x0000002003037c10 */ /* 0x000fe40008ffe4ff */
[----:B0-----:R-:W-:Y:S02]  /*b580*/  SHF.R.U32.HI R7, RZ, 0x2, R5 ;  /* 0x00000002ff077819 */ /* 0x001fe40000011605 */
[----:B------:R-:W-:Y:S02]  /*b590*/  SEL R5, RZ, 0x1, !P0 ;  /* 0x00000001ff057807 */ /* 0x000fe40004000000 */
[----:B------:R-:W-:Y:S01]  /*b5a0*/  ISETP.GE.U32.AND P0, PT, R2, UR4, PT ;  /* 0x0000000402007c0c */ /* 0x000fe2000bf06070 */
[----:B------:R-:W-:Y:S01]  /*b5b0*/  IMAD R11, R7, -0x6, R6 ;  /* 0xfffffffa070b7824 */ /* 0x000fe200078e0206 */
[----:B------:R-:W-:Y:S01]  /*b5c0*/  LOP3.LUT R10, R10, R5, RZ, 0x3c, !PT ;  /* 0x000000050a0a7212 */ /* 0x000fe200078e3cff */
[----:B------:R-:W-:Y:S01]  /*b5d0*/  IMAD.MOV.U32 R5, RZ, RZ, -0x1 ;  /* 0xffffffffff057424 */ /* 0x000fe200078e00ff */
[----:B------:R-:W-:Y:S01]  /*b5e0*/  ISETP.GE.U32.AND.EX P0, PT, R3, UR5, PT, P0 ;  /* 0x0000000503007c0c */ /* 0x000fe2000bf06100 */
[----:B------:R-:W-:Y:S01]  /*b5f0*/  IMAD.MOV.U32 R6, RZ, RZ, -0x1 ;  /* 0xffffffffff067424 */ /* 0x000fe200078e00ff */
[----:B------:R-:W-:-:S11]  /*b600*/  @P2 LOP3.LUT R10, R10, 0x1, R7, 0x78, !PT ;  /* 0x000000010a0a2812 */ /* 0x000fd600078e7807 */
[----:B------:R-:W-:Y:S05]  /*b610*/  @P0 BRA `(.L_x_293) ;  /* 0x0000000400480947 */ /* 0x000fea0003800000 */
[----:B------:R-:W-:Y:S01]  /*b620*/  ULDC.64 UR4, c[0x0][0x728] ;  /* 0x0001ca0000047ab9 */ /* 0x000fe20000000a00 */
[----:B------:R-:W0:Y:S01]  /*b630*/  S2R R14, SR_CTAID.X ;  /* 0x00000000000e7919 */ /* 0x000e220000002500 */
[----:B------:R-:W-:Y:S01]  /*b640*/  ISETP.NE.U32.AND P0, PT, RZ, UR4, PT ;  /* 0x00000004ff007c0c */ /* 0x000fe2000bf05070 */
[----:B------:R-:W-:Y:S01]  /*b650*/  ULDC UR9, c[0x0][0x730] ;  /* 0x0001cc0000097ab9 */ /* 0x000fe20000000800 */
[----:B------:R-:W-:Y:S01]  /*b660*/  IMAD.MOV.U32 R4, RZ, RZ, R2 ;  /* 0x000000ffff047224 */ /* 0x000fe200078e0002 */
[----:B------:R-:W1:Y:S01]  /*b670*/  S2R R13, SR_CTAID.Y ;  /* 0x00000000000d7919 */ /* 0x000e620000002600 */
[----:B------:R-:W-:Y:S01]  /*b680*/  ISETP.NE.AND.EX P0, PT, RZ, UR5, PT, P0 ;  /* 0x00000005ff007c0c */ /* 0x000fe2000bf05300 */
[----:B------:R-:W-:-:S12]  /*b690*/  IMAD.MOV.U32 R5, RZ, RZ, R3 ;  /* 0x000000ffff057224 */ /* 0x000fd800078e0003 */
[----:B------:R-:W-:Y:S05]  /*b6a0*/  @!P0 BRA `(.L_x_294) ;  /* 0x0000000000288947 */ /* 0x000fea0003800000 */
[----:B------:R-:W-:Y:S02]  /*b6b0*/  ULDC UR8, c[0x0][0x734] ;  /* 0x0001cd0000087ab9 */ /* 0x000fe40000000800 */
[----:B------:R-:W-:-:S05]  /*b6c0*/  IADD3 R9, P0, R2, UR8, RZ ;  /* 0x0000000802097c10 */ /* 0x000fca000ff1e0ff */
[----:B------:R-:W-:-:S04]  /*b6d0*/  IMAD.X R15, RZ, RZ, R3, P0 ;  /* 0x000000ffff0f7224 */ /* 0x000fc800000e0603 */
[----:B------:R-:W-:-:S04]  /*b6e0*/  IMAD.WIDE.U32 R6, R15, UR4, RZ ;  /* 0x000000040f067c25 */ /* 0x000fc8000f8e00ff */
[----:B------:R-:W-:-:S04]  /*b6f0*/  IMAD.WIDE.U32 R6, P0, R9, UR5, R6 ;  /* 0x0000000509067c25 */ /* 0x000fc8000f800006 */
[----:B------:R-:W-:-:S04]  /*b700*/  IMAD.WIDE.U32 R8, R9, UR4, RZ ;  /* 0x0000000409087c25 */ /* 0x000fc8000f8e00ff */
[----:B------:R-:W-:Y:S01]  /*b710*/  IMAD.X R5, RZ, RZ, RZ, P0 ;  /* 0x000000ffff057224 */ /* 0x000fe200000e06ff */
[----:B------:R-:W-:Y:S01]  /*b720*/  IADD3 RZ, P0, R9, R6, RZ ;  /* 0x0000000609ff7210 */ /* 0x000fe20007f1e0ff */
[----:B------:R-:W-:-:S04]  /*b730*/  IMAD.MOV.U32 R4, RZ, RZ, R7 ;  /* 0x000000ffff047224 */ /* 0x000fc800078e0007 */
[----:B------:R-:W-:-:S08]  /*b740*/  IMAD.WIDE.U32.X R4, R15, UR5, R4, P0 ;  /* 0x000000050f047c25 */ /* 0x000fd000080e0404 */
.L_x_294:
[--C-:B------:R-:W-:Y:S01]  /*b750*/  SHF.R.U64 R8, R4, UR9, R5.reuse ;  /* 0x0000000904087c19 */ /* 0x100fe20008001205 */
[----:B------:R-:W-:Y:S01]  /*b760*/  ULDC.64 UR4, c[0x0][0x720] ;  /* 0x0001c80000047ab9 */ /* 0x000fe20000000a00 */
[----:B------:R-:W-:Y:S01]  /*b770*/  SHF.R.U32.HI R4, RZ, UR9, R5 ;  /* 0x00000009ff047c19 */ /* 0x000fe20008011605 */
[----:B------:R-:W2:Y:S01]  /*b780*/  LDC R19, c[0x0][0x144] ;  /* 0x00005100ff137b82 */ /* 0x000ea20000000800 */
[----:B------:R-:W-:Y:S01]  /*b790*/  IADD3 R7, P0, RZ, -R8, RZ ;  /* 0x80000008ff077210 */ /* 0x000fe20007f1e0ff */
[----:B------:R-:W-:Y:S01]  /*b7a0*/  ULDC.64 UR10, c[0x0][0x740] ;  /* 0x0001d000000a7ab9 */ /* 0x000fe20000000a00 */
[----:B0-----:R-:W-:Y:S01]  /*b7b0*/  I2FP.F32.U32 R9, R14 ;  /* 0x0000000e00097245 */ /* 0x001fe20000201000 */
[----:B------:R-:W-:Y:S02]  /*b7c0*/  ULDC UR8, c[0x0][0x708] ;  /* 0x0001c20000087ab9 */ /* 0x000fe40000000800 */
[----:B------:R-:W-:Y:S01]  /*b7d0*/  IMAD.X R4, RZ, RZ, ~R4, P0 ;  /* 0x000000ffff047224 */ /* 0x000fe200000e0e04 */
[----:B------:R-:W-:Y:S01]  /*b7e0*/  ISETP.NE.U32.AND P0, PT, RZ, UR10, PT ;  /* 0x0000000aff007c0c */ /* 0x000fe2000bf05070 */
[----:B------:R-:W0:Y:S02]  /*b7f0*/  LDC R16, c[0x0][0x148] ;  /* 0x00005200ff107b82 */ /* 0x000e240000000800 */
[----:B------:R-:W-:Y:S01]  /*b800*/  IMAD R6, R4, UR4, RZ ;  /* 0x0000000404067c24 */ /* 0x000fe2000f8e02ff */
[----:B------:R-:W-:Y:S01]  /*b810*/  ISETP.NE.AND.EX P0, PT, RZ, UR11, PT, P0 ;  /* 0x0000000bff007c0c */ /* 0x000fe2000bf05300 */
[----:B------:R-:W-:Y:S01]  /*b820*/  IMAD.WIDE.U32 R4, R7, UR4, R2 ;  /* 0x0000000407047c25 */ /* 0x000fe2000f8e0002 */
[----:B------:R-:W-:-:S03]  /*b830*/  ULDC UR4, c[0x0][0x150] ;  /* 0x0000540000047ab9 */ /* 0x000fc60000000800 */
[----:B------:R-:W-:Y:S02]  /*b840*/  IMAD R7, R7, UR5, R6 ;  /* 0x0000000507077c24 */ /* 0x000fe4000f8e0206 */
[----:B------:R-:W-:Y:S01]  /*b850*/  FMUL R6, R9, UR4 ;  /* 0x0000000409067c20 */ /* 0x000fe20008400000 */
[----:B------:R-:W-:Y:S01]  /*b860*/  ULDC UR4, c[0x0][0x718] ;  /* 0x0001c60000047ab9 */ /* 0x000fe20000000800 */
[----:B------:R-:W-:Y:S01]  /*b870*/  ULDC UR5, c[0x0][0x154] ;  /* 0x0000550000057ab9 */ /* 0x000fe20000000800 */
[----:B------:R-:W-:-:S03]  /*b880*/  IMAD.IADD R5, R5, 0x1, R7 ;  /* 0x0000000105057824 */ /* 0x000fc600078e0207 */
[----:B------:R-:W3:Y:S02]  /*b890*/  F2I.U32.TRUNC.NTZ R6, R6 ;  /* 0x0000000600067305 */ /* 0x000ee4000020f000 */
[----:B------:R-:W-:Y:S02]  /*b8a0*/  SHF.R.U64 R9, R4, UR4, R5 ;  /* 0x0000000404097c19 */ /* 0x000fe40008001205 */
[----:B-1----:R-:W-:-:S05]  /*b8b0*/  I2FP.F32.U32 R4, R13 ;  /* 0x0000000d00047245 */ /* 0x002fca0000201000 */
[----:B------:R-:W-:Y:S01]  /*b8c0*/  FMUL R7, R4, UR5 ;  /* 0x0000000504077c20 */ /* 0x000fe20008400000 */
[----:B------:R-:W-:Y:S01]  /*b8d0*/  SHF.R.U32.HI R4, RZ, UR4, R5 ;  /* 0x00000004ff047c19 */ /* 0x000fe20008011605 */
[----:B------:R-:W-:Y:S02]  /*b8e0*/  ULDC UR4, c[0x0][0x758] ;  /* 0x0001d60000047ab9 */ /* 0x000fe40000000800 */
[----:B------:R1:W4:Y:S01]  /*b8f0*/  F2I.U32.TRUNC.NTZ R20, R7 ;  /* 0x0000000700147305 */ /* 0x000322000020f000 */
[----:B------:R-:W-:Y:S01]  /*b900*/  SHF.R.U64 R18, R9, UR8, R4 ;  /* 0x0000000809127c19 */ /* 0x000fe20008001204 */
[----:B---3--:R-:W-:Y:S01]  /*b910*/  IMAD.MOV R6, RZ, RZ, -R6 ;  /* 0x000000ffff067224 */ /* 0x008fe200078e0a06 */
[----:B------:R-:W-:-:S03]  /*b920*/  SHF.R.U32.HI R5, RZ, UR8, R4 ;  /* 0x00000008ff057c19 */ /* 0x000fc60008011604 */
[----:B--2---:R-:W-:Y:S01]  /*b930*/  IMAD R22, R19, R6, R14 ;  /* 0x0000000613167224 */ /* 0x004fe200078e020e */
[--C-:B------:R-:W-:Y:S02]  /*b940*/  SHF.R.U64 R15, R18, UR4, R5.reuse ;  /* 0x00000004120f7c19 */ /* 0x100fe40008001205 */
[----:B------:R-:W-:-:S03]  /*b950*/  SHF.R.U32.HI R17, RZ, UR4, R5 ;  /* 0x00000004ff117c19 */ /* 0x000fc60008011605 */
[----:B------:R-:W-:Y:S02]  /*b960*/  IMAD.MOV.U32 R4, RZ, RZ, R15 ;  /* 0x000000ffff047224 */ /* 0x000fe400078e000f */
[----:B------:R-:W-:Y:S01]  /*b970*/  IMAD.MOV.U32 R5, RZ, RZ, R17 ;  /* 0x000000ffff057224 */ /* 0x000fe200078e0011 */
[----:B01--4-:R-:W-:Y:S06]  /*b980*/  @!P0 BRA `(.L_x_295) ;  /* 0x0000000000288947 */ /* 0x013fec0003800000 */
[----:B------:R-:W-:Y:S02]  /*b990*/  ULDC UR4, c[0x0][0x74c] ;  /* 0x0001d30000047ab9 */ /* 0x000fe40000000800 */
[----:B------:R-:W-:-:S05]  /*b9a0*/  IADD3 R5, P0, R15, UR4, RZ ;  /* 0x000000040f057c10 */ /* 0x000fca000ff1e0ff */
[----:B------:R-:W-:-:S04]  /*b9b0*/  IMAD.X R17, RZ, RZ, R17, P0 ;  /* 0x000000ffff117224 */ /* 0x000fc800000e0611 */
[----:B------:R-:W-:-:S04]  /*b9c0*/  IMAD.WIDE.U32 R6, R17, UR10, RZ ;  /* 0x0000000a11067c25 */ /* 0x000fc8000f8e00ff */
[----:B------:R-:W-:-:S04]  /*b9d0*/  IMAD.WIDE.U32 R6, P0, R5, UR11, R6 ;  /* 0x0000000b05067c25 */ /* 0x000fc8000f800006 */
[----:B------:R-:W-:-:S04]  /*b9e0*/  IMAD.WIDE.U32 R4, R5, UR10, RZ ;  /* 0x0000000a05047c25 */ /* 0x000fc8000f8e00ff */
[----:B------:R-:W-:Y:S01]  /*b9f0*/  IMAD.MOV.U32 R4, RZ, RZ, R7 ;  /* 0x000000ffff047224 */ /* 0x000fe200078e0007 */
[----:B------:R-:W-:Y:S01]  /*ba00*/  IADD3 RZ, P1, R5, R6, RZ ;  /* 0x0000000605ff7210 */ /* 0x000fe20007f3e0ff */
[----:B------:R-:W-:-:S04]  /*ba10*/  IMAD.X R5, RZ, RZ, RZ, P0 ;  /* 0x000000ffff057224 */ /* 0x000fc800000e06ff */
[----:B------:R-:W-:-:S08]  /*ba20*/  IMAD.WIDE.U32.X R4, R17, UR11, R4, P1 ;  /* 0x0000000b11047c25 */ /* 0x000fd000088e0404 */
.L_x_295:
[----:B------:R-:W-:Y:S01]  /*ba30*/  ULDC UR4, c[0x0][0x748] ;  /* 0x0001d20000047ab9 */ /* 0x000fe20000000800 */
[----:B------:R-:W-:Y:S01]  /*ba40*/  IMAD.MOV R20, RZ, RZ, -R20 ;  /* 0x000000ffff147224 */ /* 0x000fe200078e0a14 */
[----:B------:R-:W-:Y:S01]  /*ba50*/  SHF.R.U64 R5, R4, UR4, R5 ;  /* 0x0000000404057c19 */ /* 0x000fe20008001205 */
[----:B------:R-:W-:Y:S01]  /*ba60*/  ULDC UR4, c[0x0][0x738] ;  /* 0x0001ce0000047ab9 */ /* 0x000fe20000000800 */
[----:B------:R-:W-:Y:S01]  /*ba70*/  LOP3.LUT R4, R18, UR31, RZ, 0xc0, !PT ;  /* 0x0000001f12047c12 */ /* 0x000fe2000f8ec0ff */
[----:B------:R-:W-:Y:S01]  /*ba80*/  @P3 IMAD R22, R16, R20, R13 ;  /* 0x0000001410163224 */ /* 0x000fe200078e020d */
[----:B------:R-:W-:Y:S01]  /*ba90*/  LOP3.LUT R14, R9, UR7, RZ, 0xc0, !PT ;  /* 0x00000007090e7c12 */ /* 0x000fe2000f8ec0ff */
[----:B------:R-:W-:Y:S01]  /*baa0*/  IMAD.MOV R6, RZ, RZ, -R5 ;  /* 0x000000ffff067224 */ /* 0x000fe200078e0a05 */
[----:B------:R-:W-:Y:S01]  /*bab0*/  ULDC UR5, c[0x0][0x710] ;  /* 0x0001c40000057ab9 */ /* 0x000fe20000000800 */
[----:B------:R-:W-:Y:S02]  /*bac0*/  IMAD R5, R5, UR13, R4 ;  /* 0x0000000d05057c24 */ /* 0x000fe4000f8e0204 */
[----:B------:R-:W-:Y:S01]  /*bad0*/  IMAD R15, R6, UR4, R15 ;  /* 0x00000004060f7c24 */ /* 0x000fe2000f8e020f */
[----:B------:R-:W-:Y:S01]  /*bae0*/  ULDC UR4, c[0x0][0x700] ;  /* 0x0001c00000047ab9 */ /* 0x000fe20000000800 */
[----:B------:R-:W-:-:S02]  /*baf0*/  IMAD R5, R5, UR5, R22 ;  /* 0x0000000505057c24 */ /* 0x000fc4000f8e0216 */
[----:B------:R-:W-:Y:S02]  /*bb00*/  IMAD R14, R15, UR4, R14 ;  /* 0x000000040f0e7c24 */ /* 0x000fe4000f8e020e */
[----:B------:R-:W-:-:S03]  /*bb10*/  IMAD.MOV.U32 R4, RZ, RZ, 0x1 ;  /* 0x00000001ff047424 */ /* 0x000fc600078e00ff */
[----:B------:R-:W-:Y:S02]  /*bb20*/  SEL R6, R14, R5, !P3 ;  /* 0x000000050e067207 */ /* 0x000fe40005800000 */
[----:B------:R-:W-:-:S07]  /*bb30*/  SEL R5, R5, R14, !P3 ;  /* 0x0000000e05057207 */ /* 0x000fce0005800000 */
.L_x_293:
[----:B------:R-:W-:Y:S05]  /*bb40*/  BSYNC B1 ;  /* 0x0000000000017941 */ /* 0x000fea0003800000 */
.L_x_292:
[----:B------:R-:W-:-:S13]  /*bb50*/  LOP3.LUT P0, RZ, R4, 0xff, RZ, 0xc0, !PT ;  /* 0x000000ff04ff7812 */ /* 0x000fda000780c0ff */
[----:B------:R-:W-:Y:S05]  /*bb60*/  @P0 BRA `(.L_x_296) ;  /* 0xfffffff400080947 */ /* 0x000fea000383ffff */
[----:B------:R-:W-:Y:S05]  /*bb70*/  BSYNC B0 ;  /* 0x0000000000007941 */ /* 0x000fea0003800000 */
.L_x_285:
[----:B------:R-:W-:-:S03]  /*bb80*/  UMOV UR4, 0xffffffff ;  /* 0xffffffff00047882 */ /* 0x000fc60000000000 */
[----:B------:R-:W-:Y:S05]  /*bb90*/  BRA.DIV UR4, `(.L_x_297) ;  /* 0x0000000604507947 */ /* 0x000fea000b800000 */
[----:B------:R-:W-:-:S13]  /*bba0*/  ELECT P0, URZ, PT ;  /* 0x00000000003f782f */ /* 0x000fda0003800000 */
.L_x_313:
[----:B------:R-:W-:Y:S04]  /*bbb0*/  BSSY B0, `(.L_x_298) ;  /* 0x000003e000007945 */ /* 0x000fe80003800000 */
[----:B------:R-:W-:Y:S05]  /*bbc0*/  @!P0 BRA `(.L_x_299) ;  /* 0x0000000000f08947 */ /* 0x000fea0003800000 */
[----:B------:R-:W-:-:S04]  /*bbd0*/  ULOP3.LUT UR4, UR6, 0x2, URZ, 0xfc, !UPT ;  /* 0x0000000206047892 */ /* 0x000fc8000f8efc3f */
[----:B------:R-:W-:-:S06]  /*bbe0*/  UISETP.NE.AND UP0, UPT, UR4, 0x3, UPT ;  /* 0x000000030400788c */ /* 0x000fcc000bf05270 */
[----:B------:R-:W-:-:S13]  /*bbf0*/  PLOP3.LUT P0, PT, PT, PT, UP0, 0x80, 0x0 ;  /* 0x000000000000781c */ /* 0x000fda0003f0f008 */
[----:B------:R-:W-:Y:S05]  /*bc00*/  @!P0 BRA `(.L_x_300) ;  /* 0x0000000000048947 */ /* 0x000fea0003800000 */
[----:B------:R-:W-:Y:S01]  /*bc10*/  BPT.TRAP 0x1 ;  /* 0x000000040000795c */ /* 0x000fe20000300000 */
.L_x_300:
[----:B------:R-:W0:Y:S01]  /*bc20*/  S2R R3, SR_CgaCtaId ;  /* 0x0000000000037919 */ /* 0x000e220000008800 */
[----:B------:R-:W-:Y:S02]  /*bc30*/  MOV R0, 0x400 ;  /* 0x0000040000007802 */ /* 0x000fe40000000f00 */
[----:B------:R-:W-:Y:S02]  /*bc40*/  SHF.L.U32 R2, R10, 0x1f, RZ ;  /* 0x0000001f0a027819 */ /* 0x000fe400000006ff */
[----:B0-----:R-:W-:-:S05]  /*bc50*/  LEA R0, R3, R0, 0x18 ;  /* 0x0000000003007211 */ /* 0x001fca00078ec0ff */
[----:B------:R-:W-:-:S04]  /*bc60*/  VIADD R0, R0, 0x30 ;  /* 0x0000003000007836 */ /* 0x000fc80000000000 */
[C---:B------:R-:W-:Y:S02]  /*bc70*/  IMAD R5, R11.reuse, 0x8, R0 ;  /* 0x000000080b057824 */ /* 0x040fe400078e0200 */
[----:B------:R-:W-:Y:S02]  /*bc80*/  VIADD R11, R11, 0x1 ;  /* 0x000000010b0b7836 */ /* 0x000fe40000000000 */
[----:B------:R-:W0:Y:S03]  /*bc90*/  SYNCS.PHASECHK.TRANS64.TRYWAIT P0, [R5+URZ], R2 ;  /* 0x00000002050075a7 */ /* 0x000e26000800017f */
[----:B------:R-:W-:-:S04]  /*bca0*/  ISETP.NE.AND P1, PT, R11, 0x6, PT ;  /* 0x000000060b00780c */ /* 0x000fc80003f25270 */
[----:B------:R-:W-:Y:S02]  /*bcb0*/  SEL R3, RZ, 0x1, P1 ;  /* 0x00000001ff037807 */ /* 0x000fe40000800000 */
[----:B------:R-:W-:Y:S02]  /*bcc0*/  SEL R11, R11, RZ, P1 ;  /* 0x000000ff0b0b7207 */ /* 0x000fe40000800000 */
[----:B------:R-:W-:-:S03]  /*bcd0*/  LOP3.LUT R10, R10, R3, RZ, 0x3c, !PT ;  /* 0x000000030a0a7212 */ /* 0x000fc600078e3cff */
[----:B------:R-:W-:Y:S01]  /*bce0*/  IMAD R7, R11, 0x8, R0 ;  /* 0x000000080b077824 */ /* 0x000fe200078e0200 */
[----:B------:R-:W-:Y:S01]  /*bcf0*/  SHF.L.U32 R4, R10, 0x1f, RZ ;  /* 0x0000001f0a047819 */ /* 0x000fe200000006ff */
[----:B0-----:R-:W-:Y:S06]  /*bd00*/  @!P0 BRA `(.L_x_301) ;  /* 0x0000000400148947 */ /* 0x001fec0003800000 */
.L_x_314:
[----:B------:R-:W1:Y:S01]  /*bd10*/  SYNCS.PHASECHK.TRANS64.TRYWAIT P0, [R7+URZ], R4 ;  /* 0x00000004070075a7 */ /* 0x000e62000800017f */
[----:B0-----:R-:W-:-:S05]  /*bd20*/  VIADD R2, R11, 0x1 ;  /* 0x000000010b027836 */ /* 0x001fca0000000000 */
[----:B------:R-:W-:-:S04]  /*bd30*/  ISETP.NE.AND P1, PT, R2, 0x6, PT ;  /* 0x000000060200780c */ /* 0x000fc80003f25270 */
[----:B------:R-:W-:Y:S02]  /*bd40*/  SEL R3, RZ, 0x1, P1 ;  /* 0x00000001ff037807 */ /* 0x000fe40000800000 */
[----:B------:R-:W-:Y:S02]  /*bd50*/  SEL R9, R2, RZ, P1 ;  /* 0x000000ff02097207 */ /* 0x000fe40000800000 */
[----:B------:R-:W-:-:S03]  /*bd60*/  LOP3.LUT R10, R10, R3, RZ, 0x3c, !PT ;  /* 0x000000030a0a7212 */ /* 0x000fc600078e3cff */
[----:B------:R-:W-:Y:S01]  /*bd70*/  IMAD R6, R9, 0x8, R0 ;  /* 0x0000000809067824 */ /* 0x000fe200078e0200 */
[----:B------:R-:W-:Y:S01]  /*bd80*/  SHF.L.U32 R5, R10, 0x1f, RZ ;  /* 0x0000001f0a057819 */ /* 0x000fe200000006ff */
[----:B-1----:R-:W-:Y:S06]  /*bd90*/  @!P0 BRA `(.L_x_302) ;  /* 0x0000000400048947 */ /* 0x002fec0003800000 */
.L_x_315:
[----:B------:R-:W1:Y:S01]  /*bda0*/  SYNCS.PHASECHK.TRANS64.TRYWAIT P0, [R6+URZ], R5 ;  /* 0x00000005060075a7 */ /* 0x000e62000800017f */
[----:B------:R-:W-:-:S05]  /*bdb0*/  VIADD R2, R9, 0x1 ;  /* 0x0000000109027836 */ /* 0x000fca0000000000 */
[----:B------:R-:W-:-:S04]  /*bdc0*/  ISETP.NE.AND P1, PT, R2, 0x6, PT ;  /* 0x000000060200780c */ /* 0x000fc80003f25270 */
[----:B------:R-:W-:Y:S02]  /*bdd0*/  SEL R3, RZ, 0x1, P1 ;  /* 0x00000001ff037807 */ /* 0x000fe40000800000 */
[----:B0-----:R-:W-:Y:S02]  /*bde0*/  SEL R7, R2, RZ, P1 ;  /* 0x000000ff02077207 */ /* 0x001fe40000800000 */
[----:B------:R-:W-:-:S03]  /*bdf0*/  LOP3.LUT R10, R10, R3, RZ, 0x3c, !PT ;  /* 0x000000030a0a7212 */ /* 0x000fc600078e3cff */
[----:B------:R-:W-:Y:S01]  /*be00*/  IMAD R9, R7, 0x8, R0 ;  /* 0x0000000807097824 */ /* 0x000fe200078e0200 */
[----:B------:R-:W-:Y:S01]  /*be10*/  SHF.L.U32 R4, R10, 0x1f, RZ ;  /* 0x0000001f0a047819 */ /* 0x000fe200000006ff */
[----:B-1----:R-:W-:Y:S06]  /*be20*/  @!P0 BRA `(.L_x_303) ;  /* 0x0000000000f48947 */ /* 0x002fec0003800000 */
.L_x_316:
[----:B------:R-:W1:Y:S01]  /*be30*/  SYNCS.PHASECHK.TRANS64.TRYWAIT P0, [R9+URZ], R4 ;  /* 0x00000004090075a7 */ /* 0x000e62000800017f */
[----:B------:R-:W-:-:S05]  /*be40*/  VIADD R2, R7, 0x1 ;  /* 0x0000000107027836 */ /* 0x000fca0000000000 */
[----:B------:R-:W-:-:S04]  /*be50*/  ISETP.NE.AND P1, PT, R2, 0x6, PT ;  /* 0x000000060200780c */ /* 0x000fc80003f25270 */
[----:B------:R-:W-:Y:S02]  /*be60*/  SEL R3, RZ, 0x1, P1 ;  /* 0x00000001ff037807 */ /* 0x000fe40000800000 */
[----:B------:R-:W-:Y:S02]  /*be70*/  SEL R7, R2, RZ, P1 ;  /* 0x000000ff02077207 */ /* 0x000fe40000800000 */
[----:B------:R-:W-:-:S03]  /*be80*/  LOP3.LUT R11, R10, R3, RZ, 0x3c, !PT ;  /* 0x000000030a0b7212 */ /* 0x000fc600078e3cff */
[----:B0-----:R-:W-:Y:S01]  /*be90*/  IMAD R6, R7, 0x8, R0 ;  /* 0x0000000807067824 */ /* 0x001fe200078e0200 */
[----:B------:R-:W-:Y:S01]  /*bea0*/  SHF.L.U32 R5, R11, 0x1f, RZ ;  /* 0x0000001f0b057819 */ /* 0x000fe200000006ff */
[----:B-1----:R-:W-:Y:S06]  /*beb0*/  @!P0 BRA `(.L_x_304) ;  /* 0x0000000000e48947 */ /* 0x002fec0003800000 */
.L_x_317:
[----:B------:R-:W1:Y:S01]  /*bec0*/  SYNCS.PHASECHK.TRANS64.TRYWAIT P0, [R6+URZ], R5 ;  /* 0x00000005060075a7 */ /* 0x000e62000800017f */
[----:B------:R-:W-:-:S05]  /*bed0*/  VIADD R2, R7, 0x1 ;  /* 0x0000000107027836 */ /* 0x000fca0000000000 */
[----:B------:R-:W-:-:S04]  /*bee0*/  ISETP.NE.AND P1, PT, R2, 0x6, PT ;  /* 0x000000060200780c */ /* 0x000fc80003f25270 */
[----:B0-----:R-:W-:Y:S02]  /*bef0*/  SEL R4, RZ, 0x1, P1 ;  /* 0x00000001ff047807 */ /* 0x001fe40000800000 */
[----:B------:R-:W-:Y:S02]  /*bf00*/  SEL R3, R2, RZ, P1 ;  /* 0x000000ff02037207 */ /* 0x000fe40000800000 */
[----:B------:R-:W-:Y:S01]  /*bf10*/  LOP3.LUT R4, R11, R4, RZ, 0x3c, !PT ;  /* 0x000000040b047212 */ /* 0x000fe200078e3cff */
[----:B-1----:R-:W-:Y:S06]  /*bf20*/  @!P0 BRA `(.L_x_305) ;  /* 0x0000000000dc8947 */ /* 0x002fec0003800000 */
.L_x_318:
[----:B------:R-:W-:Y:S01]  /*bf30*/  IMAD R3, R3, 0x8, R0 ;  /* 0x0000000803037824 */ /* 0x000fe200078e0200 */
[----:B------:R-:W-:-:S07]  /*bf40*/  SHF.L.U32 R0, R4, 0x1f, RZ ;  /* 0x0000001f04007819 */ /* 0x000fce00000006ff */
.L_x_306:
[----:B-1----:R1:W2:Y:S02]  /*bf50*/  SYNCS.PHASECHK.TRANS64.TRYWAIT P0, [R3+URZ], R0 ;  /* 0x00000000030075a7 */ /* 0x0022a4000800017f */
[----:B--2---:R-:W-:Y:S05]  /*bf60*/  @!P0 NANOSLEEP.SYNCS 0x989680 ;  /* 0x009896800000895d */ /* 0x004fea0003900000 */
[----:B------:R-:W2:Y:S02]  /*bf70*/  @!P0 SYNCS.PHASECHK.TRANS64 P0, [R3+URZ], R0 ;  /* 0x00000000030085a7 */ /* 0x000ea4000800007f */
[----:B--2---:R-:W-:Y:S05]  /*bf80*/  @!P0 BRA `(.L_x_306) ;  /* 0xfffffffc00f08947 */ /* 0x004fea000383ffff */
.L_x_299:
[----:B------:R-:W-:Y:S05]  /*bf90*/  BSYNC B0 ;  /* 0x0000000000007941 */ /* 0x000fea0003800000 */
.L_x_298:
[----:B------:R-:W-:Y:S05]  /*bfa0*/  EXIT ;  /* 0x000000000000794d */ /* 0x000fea0003800000 */
.L_x_21:
[----:B-1----:R-:W-:-:S04]  /*bfb0*/  IMAD.U32 R14, RZ, RZ, UR8 ;  /* 0x00000008ff0e7e24 */ /* 0x002fc8000f8e00ff */
[----:B------:R1:W2:Y:S03]  /*bfc0*/  SYNCS.PHASECHK.TRANS64.TRYWAIT P0, [R14+URZ], R15 ;  /* 0x0000000f0e0075a7 */ /* 0x0002a6000800017f */
[----:B--2---:R-:W-:Y:S05]  /*bfd0*/  @!P0 NANOSLEEP.SYNCS 0x989680 ;  /* 0x009896800000895d */ /* 0x004fea0003900000 */
[----:B------:R-:W2:Y:S02]  /*bfe0*/  @!P0 SYNCS.PHASECHK.TRANS64 P0, [R14+URZ], R15 ;  /* 0x0000000f0e0085a7 */ /* 0x000ea4000800007f */
[----:B--2---:R-:W-:Y:S05]  /*bff0*/  @!P0 BRA `(.L_x_21) ;  /* 0xfffffffc00ec8947 */ /* 0x004fea000383ffff */
[----:B------:R-:W-:Y:S05]  /*c000*/  BRA `(.L_x_20) ;  /* 0xffffff58005c7947 */ /* 0x000fea000383ffff */
.L_x_286:
[----:B------:R-:W-:Y:S01]  /*c010*/  BSSY B1, `(.L_x_307) ;  /* 0x0000006000017945 */ /* 0x000fe20003800000 */
[----:B------:R-:W-:-:S07]  /*c020*/  IMAD.MOV.U32 R4, RZ, RZ, -0x1 ;  /* 0xffffffffff047424 */ /* 0x000fce00078e00ff */
[----:B------:R-:W-:Y:S05]  /*c030*/  WARPSYNC.COLLECTIVE R4, `(.L_x_308) ;  /* 0x00000000040c7348 */ /* 0x000fea0003c00000 */
[----:B------:R-:W-:Y:S02]  /*c040*/  ELECT P0, UR62, PT ;  /* 0x00000000003e782f */ /* 0x000fe40003800000 */
[----:B------:R-:W-:Y:S01]  /*c050*/  MOV R4, UR62 ;  /* 0x0000003e00047c02 */ /* 0x000fe20008000f00 */
[----:B------:R-:W-:Y:S10]  /*c060*/  ENDCOLLECTIVE ;  /* 0x000000000000791b */ /* 0x000ff40003800000 */
.L_x_308:
[----:B------:R-:W-:Y:S05]  /*c070*/  BSYNC B1 ;  /* 0x0000000000017941 */ /* 0x000fea0003800000 */
.L_x_307:
[----:B------:R-:W-:Y:S05]  /*c080*/  BRA `(.L_x_309) ;  /* 0xffffffec00cc7947 */ /* 0x000fea000383ffff */
.L_x_289:
[----:B-1----:R1:W2:Y:S02]  /*c090*/  SYNCS.PHASECHK.TRANS64.TRYWAIT P0, [R15+URZ+0x30], R6 ;  /* 0x000030060f0075a7 */ /* 0x0022a4000800017f */
[----:B--2---:R-:W-:Y:S05]  /*c0a0*/  @!P0 NANOSLEEP.SYNCS 0x989680 ;  /* 0x009896800000895d */ /* 0x004fea0003900000 */
[----:B------:R-:W2:Y:S02]  /*c0b0*/  @!P0 SYNCS.PHASECHK.TRANS64 P0, [R15+URZ+0x30], R6 ;  /* 0x000030060f0085a7 */ /* 0x000ea4000800007f */
[----:B--2---:R-:W-:Y:S05]  /*c0c0*/  @!P0 BRA `(.L_x_289) ;  /* 0xfffffffc00f08947 */ /* 0x004fea000383ffff */
[----:B------:R-:W-:Y:S05]  /*c0d0*/  BRA `(.L_x_310) ;  /* 0xfffffff000087947 */ /* 0x000fea000383ffff */
.L_x_297:
[----:B------:R-:W-:Y:S01]  /*c0e0*/  BSSY B0, `(.L_x_311) ;  /* 0x0000006000007945 */ /* 0x000fe20003800000 */
[----:B------:R-:W-:-:S07]  /*c0f0*/  IMAD.MOV.U32 R4, RZ, RZ, -0x1 ;  /* 0xffffffffff047424 */ /* 0x000fce00078e00ff */
[----:B------:R-:W-:Y:S05]  /*c100*/  WARPSYNC.COLLECTIVE R4, `(.L_x_312) ;  /* 0x00000000040c7348 */ /* 0x000fea0003c00000 */
[----:B------:R-:W-:Y:S02]  /*c110*/  ELECT P0, UR62, PT ;  /* 0x00000000003e782f */ /* 0x000fe40003800000 */
[----:B------:R-:W-:Y:S01]  /*c120*/  MOV R4, UR62 ;  /* 0x0000003e00047c02 */ /* 0x000fe20008000f00 */
[----:B------:R-:W-:Y:S10]  /*c130*/  ENDCOLLECTIVE ;  /* 0x000000000000791b */ /* 0x000ff40003800000 */
.L_x_312:
[----:B------:R-:W-:Y:S05]  /*c140*/  BSYNC B0 ;  /* 0x0000000000007941 */ /* 0x000fea0003800000 */
.L_x_311:
[----:B------:R-:W-:Y:S05]  /*c150*/  BRA `(.L_x_313) ;  /* 0xfffffff800947947 */ /* 0x000fea000383ffff */
.L_x_301:
[----:B0-----:R0:W1:Y:S02]  /*c160*/  SYNCS.PHASECHK.TRANS64.TRYWAIT P0, [R5+URZ], R2 ;  /* 0x00000002050075a7 */ /* 0x001064000800017f */
[----:B-1----:R-:W-:Y:S05]  /*c170*/  @!P0 NANOSLEEP.SYNCS 0x989680 ;  /* 0x009896800000895d */ /* 0x002fea0003900000 */
[----:B------:R-:W1:Y:S02]  /*c180*/  @!P0 SYNCS.PHASECHK.TRANS64 P0, [R5+URZ], R2 ;  /* 0x00000002050085a7 */ /* 0x000e64000800007f */
[----:B-1----:R-:W-:Y:S05]  /*c190*/  @!P0 BRA `(.L_x_301) ;  /* 0xfffffffc00f08947 */ /* 0x002fea000383ffff */
[----:B------:R-:W-:Y:S05]  /*c1a0*/  BRA `(.L_x_314) ;  /* 0xfffffff800d87947 */ /* 0x000fea000383ffff */
.L_x_302:
[----:B0-----:R0:W1:Y:S02]  /*c1b0*/  SYNCS.PHASECHK.TRANS64.TRYWAIT P0, [R7+URZ], R4 ;  /* 0x00000004070075a7 */ /* 0x001064000800017f */
[----:B-1----:R-:W-:Y:S05]  /*c1c0*/  @!P0 NANOSLEEP.SYNCS 0x989680 ;  /* 0x009896800000895d */ /* 0x002fea0003900000 */
[----:B------:R-:W1:Y:S02]  /*c1d0*/  @!P0 SYNCS.PHASECHK.TRANS64 P0, [R7+URZ], R4 ;  /* 0x00000004070085a7 */ /* 0x000e64000800007f */
[----:B-1----:R-:W-:Y:S05]  /*c1e0*/  @!P0 BRA `(.L_x_302) ;  /* 0xfffffffc00f08947 */ /* 0x002fea000383ffff */
[----:B------:R-:W-:Y:S05]  /*c1f0*/  BRA `(.L_x_315) ;  /* 0xfffffff800e87947 */ /* 0x000fea000383ffff */
.L_x_303:
[----:B0-----:R0:W1:Y:S02]  /*c200*/  SYNCS.PHASECHK.TRANS64.TRYWAIT P0, [R6+URZ], R5 ;  /* 0x00000005060075a7 */ /* 0x001064000800017f */
[----:B-1----:R-:W-:Y:S05]  /*c210*/  @!P0 NANOSLEEP.SYNCS 0x989680 ;  /* 0x009896800000895d */ /* 0x002fea0003900000 */
[----:B------:R-:W1:Y:S02]  /*c220*/  @!P0 SYNCS.PHASECHK.TRANS64 P0, [R6+URZ], R5 ;  /* 0x00000005060085a7 */ /* 0x000e64000800007f */
[----:B-1----:R-:W-:Y:S05]  /*c230*/  @!P0 BRA `(.L_x_303) ;  /* 0xfffffffc00f08947 */ /* 0x002fea000383ffff */
[----:B------:R-:W-:Y:S05]  /*c240*/  BRA `(.L_x_316) ;  /* 0xfffffff800f87947 */ /* 0x000fea000383ffff */
.L_x_304:
[----:B0-----:R0:W1:Y:S02]  /*c250*/  SYNCS.PHASECHK.TRANS64.TRYWAIT P0, [R9+URZ], R4 ;  /* 0x00000004090075a7 */ /* 0x001064000800017f */
[----:B-1----:R-:W-:Y:S05]  /*c260*/  @!P0 NANOSLEEP.SYNCS 0x989680 ;  /* 0x009896800000895d */ /* 0x002fea0003900000 */
[----:B------:R-:W1:Y:S02]  /*c270*/  @!P0 SYNCS.PHASECHK.TRANS64 P0, [R9+URZ], R4 ;  /* 0x00000004090085a7 */ /* 0x000e64000800007f */
[----:B-1----:R-:W-:Y:S05]  /*c280*/  @!P0 BRA `(.L_x_304) ;  /* 0xfffffffc00f08947 */ /* 0x002fea000383ffff */
[----:B------:R-:W-:Y:S05]  /*c290*/  BRA `(.L_x_317) ;  /* 0xfffffffc00087947 */ /* 0x000fea000383ffff */
.L_x_305:
[----:B0-----:R0:W1:Y:S02]  /*c2a0*/  SYNCS.PHASECHK.TRANS64.TRYWAIT P0, [R6+URZ], R5 ;  /* 0x00000005060075a7 */ /* 0x001064000800017f */
[----:B-1----:R-:W-:Y:S05]  /*c2b0*/  @!P0 NANOSLEEP.SYNCS 0x989680 ;  /* 0x009896800000895d */ /* 0x002fea0003900000 */
[----:B------:R-:W1:Y:S02]  /*c2c0*/  @!P0 SYNCS.PHASECHK.TRANS64 P0, [R6+URZ], R5 ;  /* 0x00000005060085a7 */ /* 0x000e64000800007f */
[----:B-1----:R-:W-:Y:S05]  /*c2d0*/  @!P0 BRA `(.L_x_305) ;  /* 0xfffffffc00f08947 */ /* 0x002fea000383ffff */
[----:B------:R-:W-:Y:S05]  /*c2e0*/  BRA `(.L_x_318) ;  /* 0xfffffffc00107947 */ /* 0x000fea000383ffff */
.L_x_319:
[----:B------:R-:W-:-:S00]  /*c2f0*/  BRA `(.L_x_319) ;  /* 0xfffffffc00fc7947 */ /* 0x000fc0000383ffff */
[----:B------:R-:W-:-:S00]  /*c300*/  NOP ;  /* 0x0000000000007918 */ /* 0x000fc00000000000 */
[----:B------:R-:W-:-:S00]  /*c310*/  NOP ;  /* 0x0000000000007918 */ /* 0x000fc00000000000 */
[----:B------:R-:W-:-:S00]  /*c320*/  NOP ;  /* 0x0000000000007918 */ /* 0x000fc00000000000 */
[----:B------:R-:W-:-:S00]  /*c330*/  NOP ;  /* 0x0000000000007918 */ /* 0x000fc00000000000 */
[----:B------:R-:W-:-:S00]  /*c340*/  NOP ;  /* 0x0000000000007918 */ /* 0x000fc00000000000 */
[----:B------:R-:W-:-:S00]  /*c350*/  NOP ;  /* 0x0000000000007918 */ /* 0x000fc00000000000 */
[----:B------:R-:W-:-:S00]  /*c360*/  NOP ;  /* 0x0000000000007918 */ /* 0x000fc00000000000 */
[----:B------:R-:W-:-:S00]  /*c370*/  NOP ;  /* 0x0000000000007918 */ /* 0x000fc00000000000 */
.L_x_320:


//--------------------- .nv.shared._ZN7cutlass13device_kernelINS_4gemm6kernel13GemmUniversalIN4cute5tupleIJiiiiEEENS1_10collective13CollectiveMmaINS1_40MainloopSm90TmaGmmaWarpSpecializedSparseILi6ENS5_IJNS4_1CILi2EEENSA_ILi1EEESC_EEENS1_35KernelTmaWarpSpecializedCooperativeEEENS5_IJNSA_ILi256EEENSA_ILi128EEENSA_ILi64EEEEEENS_6half_tENS5_IJNS4_6LayoutINS5_IJiNS5_IJSB_iEEEiEEENS5_IJlNS5_IJSC_SB_EEElEEEEENSL_INS5_IJNS5_IJNS5_IJNSA_ILi8EEESB_NSA_ILi4EEEEEEiEEENS5_IJNS5_IJNSA_ILi16EEESB_SB_EEEiEEEiEEENS5_IJNS5_IJNS5_IJSI_SV_NSA_ILi1024EEEEEENSA_ILi4096EEEEEENS5_IJNS5_IJSC_NSA_ILi512EEENSA_ILi32EEEEEElEEElEEEEEEEESK_NS5_IJlSC_lEEENS4_8TiledMMAINS4_8MMA_AtomIJNS4_4SM904GMMA6SPARSE27GMMA_64x128x32_F32F16F16_SSILNS1E_5MajorE0ELS1H_0ELNS1E_7ScaleInE1ELS1I_1ELNS1E_9SparseSelE0EEEEEENSL_ISD_NS5_IJSC_NSA_ILi0EEES1M_EEEEENS5_IJNS4_10UnderscoreES1P_S1P_EEEEENS4_13SM90_TMA_LOADENS4_14ComposedLayoutINS4_7SwizzleILi2ELi4ELi3EEENS4_25smem_sparse_ptr_flag_bitsILi2ELi16EEENSL_INS5_IJNS5_IJSC_SR_EEENS5_IJSB_S14_EEEEEENS5_IJNS5_IJS1M_SI_EEESO_EEEEEEEvNS4_8identityENS4_23SM90_TMA_LOAD_MULTICASTENS1T_INS1U_ILi3ELi4ELi3EEENS4_18smem_ptr_flag_bitsILi16EEENSL_INS5_IJSR_SI_EEENS5_IJSI_SC_EEEEEEEvS25_EENS_8epilogue10collective6detail29Sm90TmaWarpSpecializedAdapterINS2G_15DefaultEpilogueIfNS5_IJSC_llEEES2K_NS2F_6thread17LinearCombinationIfLi1EffLNS2L_9ScaleType4KindE0ELNS_15FloatRoundStyleE2EfEENS1_15EpilogueDefaultEEEEEvvEEEEvNT_6ParamsE --------------------------
	.section	.nv.shared._ZN7cutlass13device_kernelINS_4gemm6kernel13GemmUniversalIN4cute5tupleIJiiiiEEENS1_10collective13CollectiveMmaINS1_40MainloopSm90TmaGmmaWarpSpecializedSparseILi6ENS5_IJNS4_1CILi2EEENSA_ILi1EEESC_EEENS1_35KernelTmaWarpSpecializedCooperativeEEENS5_IJNSA_ILi256EEENSA_ILi128EEENSA_ILi64EEEEEENS_6half_tENS5_IJNS4_6LayoutINS5_IJiNS5_IJSB_iEEEiEEENS5_IJlNS5_IJSC_SB_EEElEEEEENSL_INS5_IJNS5_IJNS5_IJNSA_ILi8EEESB_NSA_ILi4EEEEEEiEEENS5_IJNS5_IJNSA_ILi16EEESB_SB_EEEiEEEiEEENS5_IJNS5_IJNS5_IJSI_SV_NSA_ILi1024EEEEEENSA_ILi4096EEEEEENS5_IJNS5_IJSC_NSA_ILi512EEENSA_ILi32EEEEEElEEElEEEEEEEESK_NS5_IJlSC_lEEENS4_8TiledMMAINS4_8MMA_AtomIJNS4_4SM904GMMA6SPARSE27GMMA_64x128x32_F32F16F16_SSILNS1E_5MajorE0ELS1H_0ELNS1E_7ScaleInE1ELS1I_1ELNS1E_9SparseSelE0EEEEEENSL_ISD_NS5_IJSC_NSA_ILi0EEES1M_EEEEENS5_IJNS4_10UnderscoreES1P_S1P_EEEEENS4_13SM90_TMA_LOADENS4_14ComposedLayoutINS4_7SwizzleILi2ELi4ELi3EEENS4_25smem_sparse_ptr_flag_bitsILi2ELi16EEENSL_INS5_IJNS5_IJSC_SR_EEENS5_IJSB_S14_EEEEEENS5_IJNS5_IJS1M_SI_EEESO_EEEEEEEvNS4_8identityENS4_23SM90_TMA_LOAD_MULTICASTENS1T_INS1U_ILi3ELi4ELi3EEENS4_18smem_ptr_flag_bitsILi16EEENSL_INS5_IJSR_SI_EEENS5_IJSI_SC_EEEEEEEvS25_EENS_8epilogue10collective6detail29Sm90TmaWarpSpecializedAdapterINS2G_15DefaultEpilogueIfNS5_IJSC_llEEES2K_NS2F_6thread17LinearCombinationIfLi1EffLNS2L_9ScaleType4KindE0ELNS_15FloatRoundStyleE2EfEENS1_15EpilogueDefaultEEEEEvvEEEEvNT_6ParamsE,"aw",@nobits
	.sectionflags	@""
	.align	16
	.zero		1024


//--------------------- .nv.shared.reserved.0     --------------------------
	.section	.nv.shared.reserved.0,"aw",@nobits
	.weak		__nv_reservedSMEM_offset_0_alias
	.size		__nv_reservedSMEM_offset_0_alias, 0, 0
	.other		__nv_reservedSMEM_offset_0_alias,@"STO_CUDA_RESERVED_SHARED STV_DEFAULT"
__nv_reservedSMEM_offset_0_alias:
	.zero		0


//--------------------- .nv.global                --------------------------
	.section	.nv.global,"aw",@nobits
.nv.global:
	.type		_ZN39_INTERNAL_6ac0b691_4_k_cu_3bcc112e_32434cute1_E,@object
	.size		_ZN39_INTERNAL_6ac0b691_4_k_cu_3bcc112e_32434cute1_E,(_ZN39_INTERNAL_6ac0b691_4_k_cu_3bcc112e_32434cuda3std3__45__cpo6cbeginE - _ZN39_INTERNAL_6ac0b691_4_k_cu_3bcc112e_32434cute1_E)
_ZN39_INTERNAL_6ac0b691_4_k_cu_3bcc112e_32434cute1_E:
	.zero		1
	.type		_ZN39_INTERNAL_6ac0b691_4_k_cu_3bcc112e_32434cuda3std3__45__cpo6cbeginE,@object
	.size		_ZN39_INTERNAL_6ac0b691_4_k_cu_3bcc112e_32434cuda3std3__45__cpo6cbeginE,(_ZN39_INTERNAL_6ac0b691_4_k_cu_3bcc112e_32434cuda3std3__48in_placeE - _ZN39_INTERNAL_6ac0b691_4_k_cu_3bcc112e_32434cuda3std3__45__cpo6cbeginE)
_ZN39_INTERNAL_6ac0b691_4_k_cu_3bcc112e_32434cuda3std3__45__cpo6cbeginE:
	.zero		1
	.type		_ZN39_INTERNAL_6ac0b691_4_k_cu_3bcc112e_32434cuda3std3__48in_placeE,@object
	.size		_ZN39_INTERNAL_6ac0b691_4_k_cu_3bcc112e_32434cuda3std3__48in_placeE,(_ZN39_INTERNAL_6ac0b691_4_k_cu_3bcc112e_32434cuda3std6ranges3__45__cpo9iter_moveE - _ZN39_INTERNAL_6ac0b691_4_k_cu_3bcc112e_32434cuda3std3__48in_placeE)
_ZN39_INTERNAL_6ac0b691_4_k_cu_3bcc112e_32434cuda3std3__48in_placeE:
	.zero		1
	.type		_ZN39_INTERNAL_6ac0b691_4_k_cu_3bcc112e_32434cuda3std6ranges3__45__cpo9iter_moveE,@object
	.size		_ZN39_INTERNAL_6ac0b691_4_k_cu_3bcc112e_32434cuda3std6ranges3__45__cpo9iter_moveE,(_ZN39_INTERNAL_6ac0b691_4_k_cu_3bcc112e_32434cuda3std3__45__cpo5beginE - _ZN39_INTERNAL_6ac0b691_4_k_cu_3bcc112e_32434cuda3std6ranges3__45__cpo9iter_moveE)
_ZN39_INTERNAL_6ac0b691_4_k_cu_3bcc112e_32434cuda3std6ranges3__45__cpo9iter_moveE:
	.zero		1
	.type		_ZN39_INTERNAL_6ac0b691_4_k_cu_3bcc112e_32434cuda3std3__45__cpo5beginE,@object
	.size		_ZN39_INTERNAL_6ac0b691_4_k_cu_3bcc112e_32434cuda3std3__45__cpo5beginE,(_ZN39_INTERNAL_6ac0b691_4_k_cu_3bcc112e_32434cuda3std3__441_GLOBAL__N__6ac0b691_4_k_cu_3bcc112e_32436ignoreE - _ZN39_INTERNAL_6ac0b691_4_k_cu_3bcc112e_32434cuda3std3__45__cpo5beginE)
_ZN39_INTERNAL_6ac0b691_4_k_cu_3bcc112e_32434cuda3std3__45__cpo5beginE:
	.zero		1
	.type		_ZN39_INTERNAL_6ac0b691_4_k_cu_3bcc112e_32434cuda3std3__441_GLOBAL__N__6ac0b691_4_k_cu_3bcc112e_32436ignoreE,@object
	.size		_ZN39_INTERNAL_6ac0b691_4_k_cu_3bcc112e_32434cuda3std3__441_GLOBAL__N__6ac0b691_4_k_cu_3bcc112e_32436ignoreE,(_ZN39_INTERNAL_6ac0b691_4_k_cu_3bcc112e_32434cute7productE - _ZN39_INTERNAL_6ac0b691_4_k_cu_3bcc112e_32434cuda3std3__441_GLOBAL__N__6ac0b691_4_k_cu_3bcc112e_32436ignoreE)
_ZN39_INTERNAL_6ac0b691_4_k_cu_3bcc112e_32434cuda3std3__441_GLOBAL__N__6ac0b691_4_k_cu_3bcc112e_32436ignoreE:
	.zero		1
	.type		_ZN39_INTERNAL_6ac0b691_4_k_cu_3bcc112e_32434cute7productE,@object
	.size		_ZN39_INTERNAL_6ac0b691_4_k_cu_3bcc112e_32434cute7productE,(_ZN39_INTERNAL_6ac0b691_4_k_cu_3bcc112e_32434cuda3std3__45__cpo3endE - _ZN39_INTERNAL_6ac0b691_4_k_cu_3bcc112e_32434cute7productE)
_ZN39_INTERNAL_6ac0b691_4_k_cu_3bcc112e_32434cute7productE:
	.zero		1
	.type		_ZN39_INTERNAL_6ac0b691_4_k_cu_3bcc112e_32434cuda3std3__45__cpo3endE,@object
	.size		_ZN39_INTERNAL_6ac0b691_4_k_cu_3bcc112e_32434cuda3std3__45__cpo3endE,(_ZN39_INTERNAL_6ac0b691_4_k_cu_3bcc112e_32434cuda3std3__419piecewise_constructE - _ZN39_INTERNAL_6ac0b691_4_k_cu_3bcc112e_32434cuda3std3__45__cpo3endE)
_ZN39_INTERNAL_6ac0b691_4_k_cu_3bcc112e_32434cuda3std3__45__cpo3endE:
	.zero		1
	.type		_ZN39_INTERNAL_6ac0b691_4_k_cu_3bcc112e_32434cuda3std3__419piecewise_constructE,@object
	.size		_ZN39_INTERNAL_6ac0b691_4_k_cu_3bcc112e_32434cuda3std3__419piecewise_constructE,(_ZN39_INTERNAL_6ac0b691_4_k_cu_3bcc112e_32434cuda3std3__45__cpo4cendE - _ZN39_INTERNAL_6ac0b691_4_k_cu_3bcc112e_32434cuda3std3__419piecewise_constructE)
_ZN39_INTERNAL_6ac0b691_4_k_cu_3bcc112e_32434cuda3std3__419piecewise_constructE:
	.zero		1
	.type		_ZN39_INTERNAL_6ac0b691_4_k_cu_3bcc112e_32434cuda3std3__45__cpo4cendE,@object
	.size		_ZN39_INTERNAL_6ac0b691_4_k_cu_3bcc112e_32434cuda3std3__45__cpo4cendE,(_ZN39_INTERNAL_6ac0b691_4_k_cu_3bcc112e_32434cuda3std6ranges3__45__cpo4swapE - _ZN39_INTERNAL_6ac0b691_4_k_cu_3bcc112e_32434cuda3std3__45__cpo4cendE)
_ZN39_INTERNAL_6ac0b691_4_k_cu_3bcc112e_32434cuda3std3__45__cpo4cendE:
	.zero		1
	.type		_ZN39_INTERNAL_6ac0b691_4_k_cu_3bcc112e_32434cuda3std6ranges3__45__cpo4swapE,@object
	.size		_ZN39_INTERNAL_6ac0b691_4_k_cu_3bcc112e_32434cuda3std6ranges3__45__cpo4swapE,(.L_7 - _ZN39_INTERNAL_6ac0b691_4_k_cu_3bcc112e_32434cuda3std6ranges3__45__cpo4swapE)
_ZN39_INTERNAL_6ac0b691_4_k_cu_3bcc112e_32434cuda3std6ranges3__45__cpo4swapE:
	.zero		1
.L_7:


//--------------------- .nv.constant0._ZN7cutlass13device_kernelINS_4gemm6kernel13GemmUniversalIN4cute5tupleIJiiiiEEENS1_10collective13CollectiveMmaINS1_40MainloopSm90TmaGmmaWarpSpecializedSparseILi6ENS5_IJNS4_1CILi2EEENSA_ILi1EEESC_EEENS1_35KernelTmaWarpSpecializedCooperativeEEENS5_IJNSA_ILi256EEENSA_ILi128EEENSA_ILi64EEEEEENS_6half_tENS5_IJNS4_6LayoutINS5_IJiNS5_IJSB_iEEEiEEENS5_IJlNS5_IJSC_SB_EEElEEEEENSL_INS5_IJNS5_IJNS5_IJNSA_ILi8EEESB_NSA_ILi4EEEEEEiEEENS5_IJNS5_IJNSA_ILi16EEESB_SB_EEEiEEEiEEENS5_IJNS5_IJNS5_IJSI_SV_NSA_ILi1024EEEEEENSA_ILi4096EEEEEENS5_IJNS5_IJSC_NSA_ILi512EEENSA_ILi32EEEEEElEEElEEEEEEEESK_NS5_IJlSC_lEEENS4_8TiledMMAINS4_8MMA_AtomIJNS4_4SM904GMMA6SPARSE27GMMA_64x128x32_F32F16F16_SSILNS1E_5MajorE0ELS1H_0ELNS1E_7ScaleInE1ELS1I_1ELNS1E_9SparseSelE0EEEEEENSL_ISD_NS5_IJSC_NSA_ILi0EEES1M_EEEEENS5_IJNS4_10UnderscoreES1P_S1P_EEEEENS4_13SM90_TMA_LOADENS4_14ComposedLayoutINS4_7SwizzleILi2ELi4ELi3EEENS4_25smem_sparse_ptr_flag_bitsILi2ELi16EEENSL_INS5_IJNS5_IJSC_SR_EEENS5_IJSB_S14_EEEEEENS5_IJNS5_IJS1M_SI_EEESO_EEEEEEEvNS4_8identityENS4_23SM90_TMA_LOAD_MULTICASTENS1T_INS1U_ILi3ELi4ELi3EEENS4_18smem_ptr_flag_bitsILi16EEENSL_INS5_IJSR_SI_EEENS5_IJSI_SC_EEEEEEEvS25_EENS_8epilogue10collective6detail29Sm90TmaWarpSpecializedAdapterINS2G_15DefaultEpilogueIfNS5_IJSC_llEEES2K_NS2F_6thread17LinearCombinationIfLi1EffLNS2L_9ScaleType4KindE0ELNS_15FloatRoundStyleE2EfEENS1_15EpilogueDefaultEEEEEvvEEEEvNT_6ParamsE --------------------------
	.section	.nv.constant0._ZN7cutlass13device_kernelINS_4gemm6kernel13GemmUniversalIN4cute5tupleIJiiiiEEENS1_10collective13CollectiveMmaINS1_40MainloopSm90TmaGmmaWarpSpecializedSparseILi6ENS5_IJNS4_1CILi2EEENSA_ILi1EEESC_EEENS1_35KernelTmaWarpSpecializedCooperativeEEENS5_IJNSA_ILi256EEENSA_ILi128EEENSA_ILi64EEEEEENS_6half_tENS5_IJNS4_6LayoutINS5_IJiNS5_IJSB_iEEEiEEENS5_IJlNS5_IJSC_SB_EEElEEEEENSL_INS5_IJNS5_IJNS5_IJNSA_ILi8EEESB_NSA_ILi4EEEEEEiEEENS5_IJNS5_IJNSA_ILi16EEESB_SB_EEEiEEEiEEENS5_IJNS5_IJNS5_IJSI_SV_NSA_ILi1024EEEEEENSA_ILi4096EEEEEENS5_IJNS5_IJSC_NSA_ILi512EEENSA_ILi32EEEEEElEEElEEEEEEEESK_NS5_IJlSC_lEEENS4_8TiledMMAINS4_8MMA_AtomIJNS4_4SM904GMMA6SPARSE27GMMA_64x128x32_F32F16F16_SSILNS1E_5MajorE0ELS1H_0ELNS1E_7ScaleInE1ELS1I_1ELNS1E_9SparseSelE0EEEEEENSL_ISD_NS5_IJSC_NSA_ILi0EEES1M_EEEEENS5_IJNS4_10UnderscoreES1P_S1P_EEEEENS4_13SM90_TMA_LOADENS4_14ComposedLayoutINS4_7SwizzleILi2ELi4ELi3EEENS4_25smem_sparse_ptr_flag_bitsILi2ELi16EEENSL_INS5_IJNS5_IJSC_SR_EEENS5_IJSB_S14_EEEEEENS5_IJNS5_IJS1M_SI_EEESO_EEEEEEEvNS4_8identityENS4_23SM90_TMA_LOAD_MULTICASTENS1T_INS1U_ILi3ELi4ELi3EEENS4_18smem_ptr_flag_bitsILi16EEENSL_INS5_IJSR_SI_EEENS5_IJSI_SC_EEEEEEEvS25_EENS_8epilogue10collective6detail29Sm90TmaWarpSpecializedAdapterINS2G_15DefaultEpilogueIfNS5_IJSC_llEEES2K_NS2F_6thread17LinearCombinationIfLi1EffLNS2L_9ScaleType4KindE0ELNS_15FloatRoundStyleE2EfEENS1_15EpilogueDefaultEEEEEvvEEEEvNT_6ParamsE,"a",@progbits
	.sectionflags	@""
	.align	4
.nv.constant0._ZN7cutlass13device_kernelINS_4gemm6kernel13GemmUniversalIN4cute5tupleIJiiiiEEENS1_10collective13CollectiveMmaINS1_40MainloopSm90TmaGmmaWarpSpecializedSparseILi6ENS5_IJNS4_1CILi2EEENSA_ILi1EEESC_EEENS1_35KernelTmaWarpSpecializedCooperativeEEENS5_IJNSA_ILi256EEENSA_ILi128EEENSA_ILi64EEEEEENS_6half_tENS5_IJNS4_6LayoutINS5_IJiNS5_IJSB_iEEEiEEENS5_IJlNS5_IJSC_SB_EEElEEEEENSL_INS5_IJNS5_IJNS5_IJNSA_ILi8EEESB_NSA_ILi4EEEEEEiEEENS5_IJNS5_IJNSA_ILi16EEESB_SB_EEEiEEEiEEENS5_IJNS5_IJNS5_IJSI_SV_NSA_ILi1024EEEEEENSA_ILi4096EEEEEENS5_IJNS5_IJSC_NSA_ILi512EEENSA_ILi32EEEEEElEEElEEEEEEEESK_NS5_IJlSC_lEEENS4_8TiledMMAINS4_8MMA_AtomIJNS4_4SM904GMMA6SPARSE27GMMA_64x128x32_F32F16F16_SSILNS1E_5MajorE0ELS1H_0ELNS1E_7ScaleInE1ELS1I_1ELNS1E_9SparseSelE0EEEEEENSL_ISD_NS5_IJSC_NSA_ILi0EEES1M_EEEEENS5_IJNS4_10UnderscoreES1P_S1P_EEEEENS4_13SM90_TMA_LOADENS4_14ComposedLayoutINS4_7SwizzleILi2ELi4ELi3EEENS4_25smem_sparse_ptr_flag_bitsILi2ELi16EEENSL_INS5_IJNS5_IJSC_SR_EEENS5_IJSB_S14_EEEEEENS5_IJNS5_IJS1M_SI_EEESO_EEEEEEEvNS4_8identityENS4_23SM90_TMA_LOAD_MULTICASTENS1T_INS1U_ILi3ELi4ELi3EEENS4_18smem_ptr_flag_bitsILi16EEENSL_INS5_IJSR_SI_EEENS5_IJSI_SC_EEEEEEEvS25_EENS_8epilogue10collective6detail29Sm90TmaWarpSpecializedAdapterINS2G_15DefaultEpilogueIfNS5_IJSC_llEEES2K_NS2F_6thread17LinearCombinationIfLi1EffLNS2L_9ScaleType4KindE0ELNS_15FloatRoundStyleE2EfEENS1_15EpilogueDefaultEEEEEvvEEEEvNT_6ParamsE:
	.zero		1920


//--------------------- SYMBOLS --------------------------

	.type		.nv.reservedSmem.offset0,@object
	.size		.nv.reservedSmem.offset0,0x4
